//
// Generated by NVIDIA NVVM Compiler
//
// Compiler Build ID: CL-36424714
// Cuda compilation tools, release 13.0, V13.0.88
// Based on NVVM 20.0.0
//

.version 9.0
.target sm_100
.address_size 64

	// .globl	_Z20no_1e_tmpF_cs_kerneliiiPdS_S_S_S_S_S_

.visible .entry _Z20no_1e_tmpF_cs_kerneliiiPdS_S_S_S_S_S_(
	.param .u32 _Z20no_1e_tmpF_cs_kerneliiiPdS_S_S_S_S_S__param_0,
	.param .u32 _Z20no_1e_tmpF_cs_kerneliiiPdS_S_S_S_S_S__param_1,
	.param .u32 _Z20no_1e_tmpF_cs_kerneliiiPdS_S_S_S_S_S__param_2,
	.param .u64 .ptr .align 1 _Z20no_1e_tmpF_cs_kerneliiiPdS_S_S_S_S_S__param_3,
	.param .u64 .ptr .align 1 _Z20no_1e_tmpF_cs_kerneliiiPdS_S_S_S_S_S__param_4,
	.param .u64 .ptr .align 1 _Z20no_1e_tmpF_cs_kerneliiiPdS_S_S_S_S_S__param_5,
	.param .u64 .ptr .align 1 _Z20no_1e_tmpF_cs_kerneliiiPdS_S_S_S_S_S__param_6,
	.param .u64 .ptr .align 1 _Z20no_1e_tmpF_cs_kerneliiiPdS_S_S_S_S_S__param_7,
	.param .u64 .ptr .align 1 _Z20no_1e_tmpF_cs_kerneliiiPdS_S_S_S_S_S__param_8,
	.param .u64 .ptr .align 1 _Z20no_1e_tmpF_cs_kerneliiiPdS_S_S_S_S_S__param_9
)
{
	.reg .pred 	%p<18>;
	.reg .b32 	%r<80>;
	.reg .b64 	%rd<169>;
	.reg .b64 	%fd<201>;

	ld.param.u32 	%r40, [_Z20no_1e_tmpF_cs_kerneliiiPdS_S_S_S_S_S__param_0];
	ld.param.u32 	%r41, [_Z20no_1e_tmpF_cs_kerneliiiPdS_S_S_S_S_S__param_1];
	ld.param.u32 	%r42, [_Z20no_1e_tmpF_cs_kerneliiiPdS_S_S_S_S_S__param_2];
	ld.param.u64 	%rd11, [_Z20no_1e_tmpF_cs_kerneliiiPdS_S_S_S_S_S__param_3];
	ld.param.u64 	%rd13, [_Z20no_1e_tmpF_cs_kerneliiiPdS_S_S_S_S_S__param_4];
	ld.param.u64 	%rd14, [_Z20no_1e_tmpF_cs_kerneliiiPdS_S_S_S_S_S__param_5];
	ld.param.u64 	%rd15, [_Z20no_1e_tmpF_cs_kerneliiiPdS_S_S_S_S_S__param_6];
	ld.param.u64 	%rd12, [_Z20no_1e_tmpF_cs_kerneliiiPdS_S_S_S_S_S__param_7];
	ld.param.u64 	%rd16, [_Z20no_1e_tmpF_cs_kerneliiiPdS_S_S_S_S_S__param_8];
	ld.param.u64 	%rd17, [_Z20no_1e_tmpF_cs_kerneliiiPdS_S_S_S_S_S__param_9];
	cvta.to.global.u64 	%rd1, %rd14;
	cvta.to.global.u64 	%rd2, %rd17;
	cvta.to.global.u64 	%rd3, %rd16;
	cvta.to.global.u64 	%rd4, %rd13;
	cvta.to.global.u64 	%rd5, %rd12;
	cvta.to.global.u64 	%rd6, %rd15;
	cvta.to.global.u64 	%rd7, %rd11;
	mov.u32 	%r43, %ctaid.x;
	mov.u32 	%r1, %ntid.x;
	mov.u32 	%r44, %tid.x;
	mad.lo.s32 	%r68, %r43, %r1, %r44;
	mul.lo.s32 	%r3, %r40, 3;
	mul.lo.s32 	%r4, %r3, %r41;
	mul.lo.s32 	%r5, %r40, 5;
	setp.ge.s32 	%p1, %r68, %r40;
	@%p1 bra 	$L__BB0_27;
	setp.lt.s32 	%p2, %r41, 1;
	mov.u32 	%r45, %nctaid.x;
	mul.lo.s32 	%r6, %r1, %r45;
	@%p2 bra 	$L__BB0_27;
	setp.lt.s32 	%p3, %r42, 1;
	@%p3 bra 	$L__BB0_17;
	and.b32  	%r7, %r42, 3;
	and.b32  	%r8, %r42, 2147483644;
	and.b32  	%r9, %r42, 1;
	neg.s32 	%r10, %r8;
	mul.lo.s32 	%r12, %r40, 12;
	mul.lo.s32 	%r11, %r12, %r41;
	mul.wide.s32 	%rd8, %r40, 8;
$L__BB0_4:
	ld.param.u64 	%rd168, [_Z20no_1e_tmpF_cs_kerneliiiPdS_S_S_S_S_S__param_7];
	ld.param.u64 	%rd167, [_Z20no_1e_tmpF_cs_kerneliiiPdS_S_S_S_S_S__param_3];
	cvta.to.global.u64 	%rd96, %rd167;
	mul.wide.s32 	%rd97, %r68, 8;
	add.s64 	%rd98, %rd96, %rd97;
	ld.global.f64 	%fd1, [%rd98];
	add.s64 	%rd99, %rd6, %rd97;
	ld.global.f64 	%fd2, [%rd99];
	cvta.to.global.u64 	%rd100, %rd168;
	add.s64 	%rd101, %rd100, %rd97;
	ld.global.f64 	%fd3, [%rd101];
	add.s64 	%rd102, %rd101, %rd8;
	ld.global.f64 	%fd4, [%rd102];
	add.s64 	%rd103, %rd102, %rd8;
	ld.global.f64 	%fd5, [%rd103];
	mov.b32 	%r69, 0;
$L__BB0_5:
	mad.lo.s32 	%r59, %r69, %r40, %r68;
	mul.wide.s32 	%rd104, %r59, 8;
	add.s64 	%rd105, %rd4, %rd104;
	ld.global.f64 	%fd100, [%rd105];
	mad.lo.s32 	%r60, %r69, %r3, %r68;
	mad.lo.s32 	%r61, %r5, %r69, %r68;
	mul.wide.s32 	%rd106, %r60, 8;
	add.s64 	%rd107, %rd3, %rd106;
	ld.global.f64 	%fd101, [%rd107];
	add.s64 	%rd108, %rd107, %rd8;
	ld.global.f64 	%fd102, [%rd108];
	add.s64 	%rd109, %rd108, %rd8;
	ld.global.f64 	%fd103, [%rd109];
	mul.f64 	%fd104, %fd4, %fd102;
	fma.rn.f64 	%fd105, %fd3, %fd101, %fd104;
	fma.rn.f64 	%fd106, %fd5, %fd103, %fd105;
	add.f64 	%fd107, %fd106, %fd106;
	mul.f64 	%fd108, %fd2, %fd100;
	sub.f64 	%fd109, %fd108, %fd107;
	mul.wide.s32 	%rd110, %r61, 8;
	add.s64 	%rd9, %rd2, %rd110;
	st.global.f64 	[%rd9], %fd109;
	mul.f64 	%fd110, %fd1, %fd100;
	add.s64 	%rd111, %rd9, %rd8;
	st.global.f64 	[%rd111], %fd110;
	add.s64 	%rd112, %rd111, %rd8;
	st.global.f64 	[%rd112], %fd101;
	add.s64 	%rd113, %rd112, %rd8;
	st.global.f64 	[%rd113], %fd102;
	add.s64 	%rd114, %rd113, %rd8;
	st.global.f64 	[%rd114], %fd103;
	mad.lo.s32 	%r15, %r69, %r4, %r68;
	ld.global.f64 	%fd200, [%rd9];
	mov.b32 	%r70, 0;
$L__BB0_6:
	setp.lt.u32 	%p10, %r42, 4;
	mad.lo.s32 	%r63, %r70, %r40, %r68;
	mul.wide.s32 	%rd115, %r63, 8;
	add.s64 	%rd116, %rd4, %rd115;
	ld.global.f64 	%fd8, [%rd116];
	mad.lo.s32 	%r17, %r70, %r3, %r68;
	mov.b32 	%r75, 0;
	@%p10 bra 	$L__BB0_9;
	mov.u32 	%r71, %r15;
	mov.u32 	%r72, %r17;
	mov.u32 	%r73, %r10;
$L__BB0_8:
	.pragma "nounroll";
	mul.wide.s32 	%rd117, %r71, 8;
	add.s64 	%rd118, %rd1, %rd117;
	ld.global.f64 	%fd112, [%rd118];
	mul.f64 	%fd113, %fd8, %fd112;
	mul.wide.s32 	%rd119, %r72, 8;
	add.s64 	%rd120, %rd1, %rd119;
	ld.global.f64 	%fd114, [%rd120];
	fma.rn.f64 	%fd115, %fd113, %fd114, %fd200;
	st.global.f64 	[%rd9], %fd115;
	add.s64 	%rd121, %rd118, %rd8;
	ld.global.f64 	%fd116, [%rd121];
	mul.f64 	%fd117, %fd8, %fd116;
	add.s64 	%rd122, %rd120, %rd8;
	ld.global.f64 	%fd118, [%rd122];
	fma.rn.f64 	%fd119, %fd117, %fd118, %fd115;
	st.global.f64 	[%rd9], %fd119;
	add.s64 	%rd123, %rd121, %rd8;
	ld.global.f64 	%fd120, [%rd123];
	mul.f64 	%fd121, %fd8, %fd120;
	add.s64 	%rd124, %rd122, %rd8;
	ld.global.f64 	%fd122, [%rd124];
	fma.rn.f64 	%fd123, %fd121, %fd122, %fd119;
	st.global.f64 	[%rd9], %fd123;
	add.s64 	%rd125, %rd123, %rd8;
	ld.global.f64 	%fd124, [%rd125];
	mul.f64 	%fd125, %fd8, %fd124;
	mul.wide.s32 	%rd126, %r4, 8;
	add.s64 	%rd127, %rd120, %rd126;
	ld.global.f64 	%fd126, [%rd127];
	fma.rn.f64 	%fd127, %fd125, %fd126, %fd123;
	st.global.f64 	[%rd9], %fd127;
	add.s64 	%rd128, %rd125, %rd8;
	ld.global.f64 	%fd128, [%rd128];
	mul.f64 	%fd129, %fd8, %fd128;
	add.s64 	%rd129, %rd127, %rd8;
	ld.global.f64 	%fd130, [%rd129];
	fma.rn.f64 	%fd131, %fd129, %fd130, %fd127;
	st.global.f64 	[%rd9], %fd131;
	add.s64 	%rd130, %rd128, %rd8;
	ld.global.f64 	%fd132, [%rd130];
	mul.f64 	%fd133, %fd8, %fd132;
	add.s64 	%rd131, %rd129, %rd8;
	ld.global.f64 	%fd134, [%rd131];
	fma.rn.f64 	%fd135, %fd133, %fd134, %fd131;
	st.global.f64 	[%rd9], %fd135;
	add.s64 	%rd132, %rd130, %rd8;
	ld.global.f64 	%fd136, [%rd132];
	mul.f64 	%fd137, %fd8, %fd136;
	add.s64 	%rd133, %rd127, %rd126;
	ld.global.f64 	%fd138, [%rd133];
	fma.rn.f64 	%fd139, %fd137, %fd138, %fd135;
	st.global.f64 	[%rd9], %fd139;
	add.s64 	%rd134, %rd132, %rd8;
	ld.global.f64 	%fd140, [%rd134];
	mul.f64 	%fd141, %fd8, %fd140;
	add.s64 	%rd135, %rd133, %rd8;
	ld.global.f64 	%fd142, [%rd135];
	fma.rn.f64 	%fd143, %fd141, %fd142, %fd139;
	st.global.f64 	[%rd9], %fd143;
	add.s64 	%rd136, %rd134, %rd8;
	ld.global.f64 	%fd144, [%rd136];
	mul.f64 	%fd145, %fd8, %fd144;
	add.s64 	%rd137, %rd135, %rd8;
	ld.global.f64 	%fd146, [%rd137];
	fma.rn.f64 	%fd147, %fd145, %fd146, %fd143;
	st.global.f64 	[%rd9], %fd147;
	add.s64 	%rd138, %rd136, %rd8;
	ld.global.f64 	%fd148, [%rd138];
	mul.f64 	%fd149, %fd8, %fd148;
	add.s64 	%rd139, %rd133, %rd126;
	ld.global.f64 	%fd150, [%rd139];
	fma.rn.f64 	%fd151, %fd149, %fd150, %fd147;
	st.global.f64 	[%rd9], %fd151;
	add.s64 	%rd140, %rd138, %rd8;
	ld.global.f64 	%fd152, [%rd140];
	mul.f64 	%fd153, %fd8, %fd152;
	add.s64 	%rd141, %rd139, %rd8;
	ld.global.f64 	%fd154, [%rd141];
	fma.rn.f64 	%fd155, %fd153, %fd154, %fd151;
	st.global.f64 	[%rd9], %fd155;
	add.s64 	%rd142, %rd140, %rd8;
	ld.global.f64 	%fd156, [%rd142];
	mul.f64 	%fd157, %fd8, %fd156;
	add.s64 	%rd143, %rd141, %rd8;
	ld.global.f64 	%fd158, [%rd143];
	fma.rn.f64 	%fd200, %fd157, %fd158, %fd155;
	st.global.f64 	[%rd9], %fd200;
	add.s32 	%r73, %r73, 4;
	add.s32 	%r72, %r72, %r11;
	add.s32 	%r71, %r71, %r12;
	setp.ne.s32 	%p11, %r73, 0;
	mov.u32 	%r75, %r8;
	@%p11 bra 	$L__BB0_8;
$L__BB0_9:
	setp.eq.s32 	%p12, %r7, 0;
	@%p12 bra 	$L__BB0_14;
	setp.eq.s32 	%p13, %r7, 1;
	@%p13 bra 	$L__BB0_12;
	mad.lo.s32 	%r64, %r75, %r3, %r15;
	mad.lo.s32 	%r65, %r75, %r4, %r17;
	mul.wide.s32 	%rd144, %r64, 8;
	add.s64 	%rd145, %rd1, %rd144;
	ld.global.f64 	%fd160, [%rd145];
	mul.f64 	%fd161, %fd8, %fd160;
	mul.wide.s32 	%rd146, %r65, 8;
	add.s64 	%rd147, %rd1, %rd146;
	ld.global.f64 	%fd162, [%rd147];
	fma.rn.f64 	%fd163, %fd161, %fd162, %fd200;
	st.global.f64 	[%rd9], %fd163;
	add.s64 	%rd148, %rd145, %rd8;
	ld.global.f64 	%fd164, [%rd148];
	mul.f64 	%fd165, %fd8, %fd164;
	add.s64 	%rd149, %rd147, %rd8;
	ld.global.f64 	%fd166, [%rd149];
	fma.rn.f64 	%fd167, %fd165, %fd166, %fd163;
	st.global.f64 	[%rd9], %fd167;
	add.s64 	%rd150, %rd148, %rd8;
	ld.global.f64 	%fd168, [%rd150];
	mul.f64 	%fd169, %fd8, %fd168;
	add.s64 	%rd151, %rd149, %rd8;
	ld.global.f64 	%fd170, [%rd151];
	fma.rn.f64 	%fd171, %fd169, %fd170, %fd167;
	st.global.f64 	[%rd9], %fd171;
	add.s64 	%rd152, %rd150, %rd8;
	ld.global.f64 	%fd172, [%rd152];
	mul.f64 	%fd173, %fd8, %fd172;
	mul.wide.s32 	%rd153, %r4, 8;
	add.s64 	%rd154, %rd147, %rd153;
	ld.global.f64 	%fd174, [%rd154];
	fma.rn.f64 	%fd175, %fd173, %fd174, %fd171;
	st.global.f64 	[%rd9], %fd175;
	add.s64 	%rd155, %rd152, %rd8;
	ld.global.f64 	%fd176, [%rd155];
	mul.f64 	%fd177, %fd8, %fd176;
	add.s64 	%rd156, %rd154, %rd8;
	ld.global.f64 	%fd178, [%rd156];
	fma.rn.f64 	%fd179, %fd177, %fd178, %fd175;
	st.global.f64 	[%rd9], %fd179;
	add.s64 	%rd157, %rd155, %rd8;
	ld.global.f64 	%fd180, [%rd157];
	mul.f64 	%fd181, %fd8, %fd180;
	add.s64 	%rd158, %rd156, %rd8;
	ld.global.f64 	%fd182, [%rd158];
	fma.rn.f64 	%fd200, %fd181, %fd182, %fd179;
	st.global.f64 	[%rd9], %fd200;
	add.s32 	%r75, %r75, 2;
$L__BB0_12:
	setp.eq.s32 	%p14, %r9, 0;
	@%p14 bra 	$L__BB0_14;
	mad.lo.s32 	%r66, %r75, %r3, %r15;
	mad.lo.s32 	%r67, %r75, %r4, %r17;
	mul.wide.s32 	%rd159, %r66, 8;
	add.s64 	%rd160, %rd1, %rd159;
	ld.global.f64 	%fd183, [%rd160];
	mul.f64 	%fd184, %fd8, %fd183;
	mul.wide.s32 	%rd161, %r67, 8;
	add.s64 	%rd162, %rd1, %rd161;
	ld.global.f64 	%fd185, [%rd162];
	fma.rn.f64 	%fd186, %fd184, %fd185, %fd200;
	st.global.f64 	[%rd9], %fd186;
	add.s64 	%rd163, %rd160, %rd8;
	ld.global.f64 	%fd187, [%rd163];
	mul.f64 	%fd188, %fd8, %fd187;
	add.s64 	%rd164, %rd162, %rd8;
	ld.global.f64 	%fd189, [%rd164];
	fma.rn.f64 	%fd190, %fd188, %fd189, %fd186;
	st.global.f64 	[%rd9], %fd190;
	add.s64 	%rd165, %rd163, %rd8;
	ld.global.f64 	%fd191, [%rd165];
	mul.f64 	%fd192, %fd8, %fd191;
	add.s64 	%rd166, %rd164, %rd8;
	ld.global.f64 	%fd193, [%rd166];
	fma.rn.f64 	%fd200, %fd192, %fd193, %fd190;
	st.global.f64 	[%rd9], %fd200;
$L__BB0_14:
	add.s32 	%r70, %r70, 1;
	setp.ne.s32 	%p15, %r70, %r42;
	@%p15 bra 	$L__BB0_6;
	add.s32 	%r69, %r69, 1;
	setp.ne.s32 	%p16, %r69, %r41;
	@%p16 bra 	$L__BB0_5;
	add.s32 	%r68, %r68, %r6;
	setp.lt.s32 	%p17, %r68, %r40;
	@%p17 bra 	$L__BB0_4;
	bra.uni 	$L__BB0_27;
$L__BB0_17:
	and.b32  	%r30, %r41, 3;
	and.b32  	%r31, %r41, 2147483644;
	and.b32  	%r32, %r41, 1;
	mul.wide.s32 	%rd10, %r40, 8;
$L__BB0_18:
	setp.lt.u32 	%p4, %r41, 4;
	mul.wide.s32 	%rd18, %r68, 8;
	add.s64 	%rd19, %rd7, %rd18;
	ld.global.f64 	%fd18, [%rd19];
	add.s64 	%rd20, %rd6, %rd18;
	ld.global.f64 	%fd19, [%rd20];
	add.s64 	%rd21, %rd5, %rd18;
	ld.global.f64 	%fd20, [%rd21];
	add.s64 	%rd22, %rd21, %rd10;
	ld.global.f64 	%fd21, [%rd22];
	add.s64 	%rd23, %rd22, %rd10;
	ld.global.f64 	%fd22, [%rd23];
	mov.b32 	%r79, 0;
	@%p4 bra 	$L__BB0_21;
	mov.b32 	%r77, 0;
$L__BB0_20:
	.pragma "nounroll";
	mad.lo.s32 	%r48, %r77, %r40, %r68;
	mul.wide.s32 	%rd24, %r48, 8;
	add.s64 	%rd25, %rd4, %rd24;
	ld.global.f64 	%fd23, [%rd25];
	mad.lo.s32 	%r49, %r77, %r3, %r68;
	mad.lo.s32 	%r50, %r5, %r77, %r68;
	mul.wide.s32 	%rd26, %r49, 8;
	add.s64 	%rd27, %rd3, %rd26;
	ld.global.f64 	%fd24, [%rd27];
	add.s64 	%rd28, %rd27, %rd10;
	ld.global.f64 	%fd25, [%rd28];
	add.s64 	%rd29, %rd28, %rd10;
	ld.global.f64 	%fd26, [%rd29];
	mul.f64 	%fd27, %fd21, %fd25;
	fma.rn.f64 	%fd28, %fd20, %fd24, %fd27;
	fma.rn.f64 	%fd29, %fd22, %fd26, %fd28;
	add.f64 	%fd30, %fd29, %fd29;
	mul.f64 	%fd31, %fd19, %fd23;
	sub.f64 	%fd32, %fd31, %fd30;
	mul.wide.s32 	%rd30, %r50, 8;
	add.s64 	%rd31, %rd2, %rd30;
	st.global.f64 	[%rd31], %fd32;
	mul.f64 	%fd33, %fd18, %fd23;
	add.s64 	%rd32, %rd31, %rd10;
	st.global.f64 	[%rd32], %fd33;
	add.s64 	%rd33, %rd32, %rd10;
	st.global.f64 	[%rd33], %fd24;
	add.s64 	%rd34, %rd33, %rd10;
	st.global.f64 	[%rd34], %fd25;
	add.s64 	%rd35, %rd34, %rd10;
	st.global.f64 	[%rd35], %fd26;
	add.s64 	%rd36, %rd25, %rd10;
	ld.global.f64 	%fd34, [%rd36];
	add.s64 	%rd37, %rd29, %rd10;
	ld.global.f64 	%fd35, [%rd37];
	add.s64 	%rd38, %rd37, %rd10;
	ld.global.f64 	%fd36, [%rd38];
	add.s64 	%rd39, %rd38, %rd10;
	ld.global.f64 	%fd37, [%rd39];
	mul.f64 	%fd38, %fd21, %fd36;
	fma.rn.f64 	%fd39, %fd20, %fd35, %fd38;
	fma.rn.f64 	%fd40, %fd22, %fd37, %fd39;
	add.f64 	%fd41, %fd40, %fd40;
	mul.f64 	%fd42, %fd19, %fd34;
	sub.f64 	%fd43, %fd42, %fd41;
	add.s64 	%rd40, %rd35, %rd10;
	st.global.f64 	[%rd40], %fd43;
	mul.f64 	%fd44, %fd18, %fd34;
	add.s64 	%rd41, %rd40, %rd10;
	st.global.f64 	[%rd41], %fd44;
	add.s64 	%rd42, %rd41, %rd10;
	st.global.f64 	[%rd42], %fd35;
	add.s64 	%rd43, %rd42, %rd10;
	st.global.f64 	[%rd43], %fd36;
	add.s64 	%rd44, %rd43, %rd10;
	st.global.f64 	[%rd44], %fd37;
	add.s64 	%rd45, %rd36, %rd10;
	ld.global.f64 	%fd45, [%rd45];
	add.s64 	%rd46, %rd39, %rd10;
	ld.global.f64 	%fd46, [%rd46];
	add.s64 	%rd47, %rd46, %rd10;
	ld.global.f64 	%fd47, [%rd47];
	add.s64 	%rd48, %rd47, %rd10;
	ld.global.f64 	%fd48, [%rd48];
	mul.f64 	%fd49, %fd21, %fd47;
	fma.rn.f64 	%fd50, %fd20, %fd46, %fd49;
	fma.rn.f64 	%fd51, %fd22, %fd48, %fd50;
	add.f64 	%fd52, %fd51, %fd51;
	mul.f64 	%fd53, %fd19, %fd45;
	sub.f64 	%fd54, %fd53, %fd52;
	add.s64 	%rd49, %rd44, %rd10;
	st.global.f64 	[%rd49], %fd54;
	mul.f64 	%fd55, %fd18, %fd45;
	add.s64 	%rd50, %rd49, %rd10;
	st.global.f64 	[%rd50], %fd55;
	add.s64 	%rd51, %rd50, %rd10;
	st.global.f64 	[%rd51], %fd46;
	add.s64 	%rd52, %rd51, %rd10;
	st.global.f64 	[%rd52], %fd47;
	add.s64 	%rd53, %rd52, %rd10;
	st.global.f64 	[%rd53], %fd48;
	add.s64 	%rd54, %rd45, %rd10;
	ld.global.f64 	%fd56, [%rd54];
	add.s64 	%rd55, %rd48, %rd10;
	ld.global.f64 	%fd57, [%rd55];
	add.s64 	%rd56, %rd55, %rd10;
	ld.global.f64 	%fd58, [%rd56];
	add.s64 	%rd57, %rd56, %rd10;
	ld.global.f64 	%fd59, [%rd57];
	mul.f64 	%fd60, %fd21, %fd58;
	fma.rn.f64 	%fd61, %fd20, %fd57, %fd60;
	fma.rn.f64 	%fd62, %fd22, %fd59, %fd61;
	add.f64 	%fd63, %fd62, %fd62;
	mul.f64 	%fd64, %fd19, %fd56;
	sub.f64 	%fd65, %fd64, %fd63;
	add.s64 	%rd58, %rd53, %rd10;
	st.global.f64 	[%rd58], %fd65;
	mul.f64 	%fd66, %fd18, %fd56;
	add.s64 	%rd59, %rd58, %rd10;
	st.global.f64 	[%rd59], %fd66;
	add.s64 	%rd60, %rd59, %rd10;
	st.global.f64 	[%rd60], %fd57;
	add.s64 	%rd61, %rd60, %rd10;
	st.global.f64 	[%rd61], %fd58;
	add.s64 	%rd62, %rd61, %rd10;
	st.global.f64 	[%rd62], %fd59;
	add.s32 	%r77, %r77, 4;
	setp.ne.s32 	%p5, %r77, %r31;
	mov.u32 	%r79, %r31;
	@%p5 bra 	$L__BB0_20;
$L__BB0_21:
	setp.eq.s32 	%p6, %r30, 0;
	@%p6 bra 	$L__BB0_26;
	setp.eq.s32 	%p7, %r30, 1;
	@%p7 bra 	$L__BB0_24;
	mad.lo.s32 	%r51, %r79, %r40, %r68;
	mul.wide.s32 	%rd63, %r51, 8;
	add.s64 	%rd64, %rd4, %rd63;
	ld.global.f64 	%fd67, [%rd64];
	mad.lo.s32 	%r52, %r79, %r3, %r68;
	mad.lo.s32 	%r53, %r5, %r79, %r68;
	mul.wide.s32 	%rd65, %r52, 8;
	add.s64 	%rd66, %rd3, %rd65;
	ld.global.f64 	%fd68, [%rd66];
	add.s64 	%rd67, %rd66, %rd10;
	ld.global.f64 	%fd69, [%rd67];
	add.s64 	%rd68, %rd67, %rd10;
	ld.global.f64 	%fd70, [%rd68];
	mul.f64 	%fd71, %fd21, %fd69;
	fma.rn.f64 	%fd72, %fd20, %fd68, %fd71;
	fma.rn.f64 	%fd73, %fd22, %fd70, %fd72;
	add.f64 	%fd74, %fd73, %fd73;
	mul.f64 	%fd75, %fd19, %fd67;
	sub.f64 	%fd76, %fd75, %fd74;
	mul.wide.s32 	%rd69, %r53, 8;
	add.s64 	%rd70, %rd2, %rd69;
	st.global.f64 	[%rd70], %fd76;
	mul.f64 	%fd77, %fd18, %fd67;
	add.s64 	%rd71, %rd70, %rd10;
	st.global.f64 	[%rd71], %fd77;
	add.s64 	%rd72, %rd71, %rd10;
	st.global.f64 	[%rd72], %fd68;
	add.s64 	%rd73, %rd72, %rd10;
	st.global.f64 	[%rd73], %fd69;
	add.s64 	%rd74, %rd73, %rd10;
	st.global.f64 	[%rd74], %fd70;
	add.s64 	%rd75, %rd64, %rd10;
	ld.global.f64 	%fd78, [%rd75];
	add.s64 	%rd76, %rd68, %rd10;
	ld.global.f64 	%fd79, [%rd76];
	add.s64 	%rd77, %rd76, %rd10;
	ld.global.f64 	%fd80, [%rd77];
	add.s64 	%rd78, %rd77, %rd10;
	ld.global.f64 	%fd81, [%rd78];
	mul.f64 	%fd82, %fd21, %fd80;
	fma.rn.f64 	%fd83, %fd20, %fd79, %fd82;
	fma.rn.f64 	%fd84, %fd22, %fd81, %fd83;
	add.f64 	%fd85, %fd84, %fd84;
	mul.f64 	%fd86, %fd19, %fd78;
	sub.f64 	%fd87, %fd86, %fd85;
	add.s64 	%rd79, %rd74, %rd10;
	st.global.f64 	[%rd79], %fd87;
	mul.f64 	%fd88, %fd18, %fd78;
	add.s64 	%rd80, %rd79, %rd10;
	st.global.f64 	[%rd80], %fd88;
	add.s64 	%rd81, %rd80, %rd10;
	st.global.f64 	[%rd81], %fd79;
	add.s64 	%rd82, %rd81, %rd10;
	st.global.f64 	[%rd82], %fd80;
	add.s64 	%rd83, %rd82, %rd10;
	st.global.f64 	[%rd83], %fd81;
	add.s32 	%r79, %r79, 2;
$L__BB0_24:
	setp.eq.s32 	%p8, %r32, 0;
	@%p8 bra 	$L__BB0_26;
	mad.lo.s32 	%r54, %r79, %r40, %r68;
	mul.wide.s32 	%rd84, %r54, 8;
	add.s64 	%rd85, %rd4, %rd84;
	ld.global.f64 	%fd89, [%rd85];
	mad.lo.s32 	%r55, %r79, %r3, %r68;
	mad.lo.s32 	%r56, %r5, %r79, %r68;
	mul.wide.s32 	%rd86, %r55, 8;
	add.s64 	%rd87, %rd3, %rd86;
	ld.global.f64 	%fd90, [%rd87];
	add.s64 	%rd88, %rd87, %rd10;
	ld.global.f64 	%fd91, [%rd88];
	add.s64 	%rd89, %rd88, %rd10;
	ld.global.f64 	%fd92, [%rd89];
	mul.f64 	%fd93, %fd21, %fd91;
	fma.rn.f64 	%fd94, %fd20, %fd90, %fd93;
	fma.rn.f64 	%fd95, %fd22, %fd92, %fd94;
	add.f64 	%fd96, %fd95, %fd95;
	mul.f64 	%fd97, %fd19, %fd89;
	sub.f64 	%fd98, %fd97, %fd96;
	mul.wide.s32 	%rd90, %r56, 8;
	add.s64 	%rd91, %rd2, %rd90;
	st.global.f64 	[%rd91], %fd98;
	mul.f64 	%fd99, %fd18, %fd89;
	add.s64 	%rd92, %rd91, %rd10;
	st.global.f64 	[%rd92], %fd99;
	add.s64 	%rd93, %rd92, %rd10;
	st.global.f64 	[%rd93], %fd90;
	add.s64 	%rd94, %rd93, %rd10;
	st.global.f64 	[%rd94], %fd91;
	add.s64 	%rd95, %rd94, %rd10;
	st.global.f64 	[%rd95], %fd92;
$L__BB0_26:
	add.s32 	%r68, %r68, %r6;
	setp.lt.s32 	%p9, %r68, %r40;
	@%p9 bra 	$L__BB0_18;
$L__BB0_27:
	ret;

}


// ===== COMPILED SASS (sm_100) =====

	.target	sm_100

	.elftype	@"ET_EXEC"


//--------------------- .note.nv.tkinfo           --------------------------
	.section	.note.nv.tkinfo,"",@"SHT_NOTE"
	.sectionflags	@"SHF_NOTE_NV_TKINFO"
	.tkinfo
        /*0018*/ 	.word	0x00000002
        /*0030*/ 	.string	""
        /*0030*/ 	.string	"ptxas"
        /*0030*/ 	.string	"Cuda compilation tools, release 13.0, V13.0.88"
        /*0030*/ 	.string	"Build cuda_13.0.r13.0/compiler.36424714_0"
        /*0030*/ 	.string	"-arch sm_100 -m 64 "



//--------------------- .note.nv.cuinfo           --------------------------
	.section	.note.nv.cuinfo,"",@"SHT_NOTE"
	.sectionflags	@"SHF_NOTE_NV_CUINFO"
        /*0018*/ 	.short	0x0002
        /*001a*/ 	.short	0x0064
        /*001c*/ 	.short	0x0082
	.zero		2


//--------------------- .nv.info                  --------------------------
	.section	.nv.info,"",@"SHT_CUDA_INFO"
	.align	4


	//----- nvinfo : EIATTR_REGCOUNT
	.align		4
        /*0000*/ 	.byte	0x04, 0x2f
        /*0002*/ 	.short	(.L_1 - .L_0)
	.align		4
.L_0:
        /*0004*/ 	.word	index@(_Z20no_1e_tmpF_cs_kerneliiiPdS_S_S_S_S_S_)
        /*0008*/ 	.word	0x00000030


	//----- nvinfo : EIATTR_FRAME_SIZE
	.align		4
.L_1:
        /*000c*/ 	.byte	0x04, 0x11
        /*000e*/ 	.short	(.L_3 - .L_2)
	.align		4
.L_2:
        /*0010*/ 	.word	index@(_Z20no_1e_tmpF_cs_kerneliiiPdS_S_S_S_S_S_)
        /*0014*/ 	.word	0x00000000


	//----- nvinfo : EIATTR_MIN_STACK_SIZE
	.align		4
.L_3:
        /*0018*/ 	.byte	0x04, 0x12
        /*001a*/ 	.short	(.L_5 - .L_4)
	.align		4
.L_4:
        /*001c*/ 	.word	index@(_Z20no_1e_tmpF_cs_kerneliiiPdS_S_S_S_S_S_)
        /*0020*/ 	.word	0x00000000
.L_5:


//--------------------- .nv.compat                --------------------------
	.section	.nv.compat,"",@"SHT_CUDA_COMPAT_INFO"
	.align	4
        /*0000*/ 	.byte	0x02, 0x09, 0x00, 0x00, 0x02, 0x02, 0x01, 0x00, 0x02, 0x05, 0x05, 0x00, 0x03, 0x07, 0x01, 0x01
        /*0010*/ 	.byte	0x02, 0x03, 0x00, 0x00, 0x02, 0x06, 0x01, 0x00, 0x04, 0x0b, 0x08, 0x00, 0x01, 0x00, 0x00, 0x00
        /*0020*/ 	.byte	0x00, 0x00, 0x00, 0x00


//--------------------- .nv.info._Z20no_1e_tmpF_cs_kerneliiiPdS_S_S_S_S_S_ --------------------------
	.section	.nv.info._Z20no_1e_tmpF_cs_kerneliiiPdS_S_S_S_S_S_,"",@"SHT_CUDA_INFO"
	.sectionflags	@""
	.align	4


	//----- nvinfo : EIATTR_CUDA_API_VERSION
	.align		4
        /*0000*/ 	.byte	0x04, 0x37
        /*0002*/ 	.short	(.L_7 - .L_6)
.L_6:
        /*0004*/ 	.word	0x00000082


	//----- nvinfo : EIATTR_KPARAM_INFO
	.align		4
.L_7:
        /*0008*/ 	.byte	0x04, 0x17
        /*000a*/ 	.short	(.L_9 - .L_8)
.L_8:
        /*000c*/ 	.word	0x00000000
        /*0010*/ 	.short	0x0009
        /*0012*/ 	.short	0x0040
        /*0014*/ 	.byte	0x00, 0xf5, 0x21, 0x00


	//----- nvinfo : EIATTR_KPARAM_INFO
	.align		4
.L_9:
        /*0018*/ 	.byte	0x04, 0x17
        /*001a*/ 	.short	(.L_11 - .L_10)
.L_10:
        /*001c*/ 	.word	0x00000000
        /*0020*/ 	.short	0x0008
        /*0022*/ 	.short	0x0038
        /*0024*/ 	.byte	0x00, 0xf5, 0x21, 0x00


	//----- nvinfo : EIATTR_KPARAM_INFO
	.align		4
.L_11:
        /*0028*/ 	.byte	0x04, 0x17
        /*002a*/ 	.short	(.L_13 - .L_12)
.L_12:
        /*002c*/ 	.word	0x00000000
        /*0030*/ 	.short	0x0007
        /*0032*/ 	.short	0x0030
        /*0034*/ 	.byte	0x00, 0xf5, 0x21, 0x00


	//----- nvinfo : EIATTR_KPARAM_INFO
	.align		4
.L_13:
        /*0038*/ 	.byte	0x04, 0x17
        /*003a*/ 	.short	(.L_15 - .L_14)
.L_14:
        /*003c*/ 	.word	0x00000000
        /*0040*/ 	.short	0x0006
        /*0042*/ 	.short	0x0028
        /*0044*/ 	.byte	0x00, 0xf5, 0x21, 0x00


	//----- nvinfo : EIATTR_KPARAM_INFO
	.align		4
.L_15:
        /*0048*/ 	.byte	0x04, 0x17
        /*004a*/ 	.short	(.L_17 - .L_16)
.L_16:
        /*004c*/ 	.word	0x00000000
        /*0050*/ 	.short	0x0005
        /*0052*/ 	.short	0x0020
        /*0054*/ 	.byte	0x00, 0xf5, 0x21, 0x00


	//----- nvinfo : EIATTR_KPARAM_INFO
	.align		4
.L_17:
        /*0058*/ 	.byte	0x04, 0x17
        /*005a*/ 	.short	(.L_19 - .L_18)
.L_18:
        /*005c*/ 	.word	0x00000000
        /*0060*/ 	.short	0x0004
        /*0062*/ 	.short	0x0018
        /*0064*/ 	.byte	0x00, 0xf5, 0x21, 0x00


	//----- nvinfo : EIATTR_KPARAM_INFO
	.align		4
.L_19:
        /*0068*/ 	.byte	0x04, 0x17
        /*006a*/ 	.short	(.L_21 - .L_20)
.L_20:
        /*006c*/ 	.word	0x00000000
        /*0070*/ 	.short	0x0003
        /*0072*/ 	.short	0x0010
        /*0074*/ 	.byte	0x00, 0xf5, 0x21, 0x00


	//----- nvinfo : EIATTR_KPARAM_INFO
	.align		4
.L_21:
        /*0078*/ 	.byte	0x04, 0x17
        /*007a*/ 	.short	(.L_23 - .L_22)
.L_22:
        /*007c*/ 	.word	0x00000000
        /*0080*/ 	.short	0x0002
        /*0082*/ 	.short	0x0008
        /*0084*/ 	.byte	0x00, 0xf0, 0x11, 0x00


	//----- nvinfo : EIATTR_KPARAM_INFO
	.align		4
.L_23:
        /*0088*/ 	.byte	0x04, 0x17
        /*008a*/ 	.short	(.L_25 - .L_24)
.L_24:
        /*008c*/ 	.word	0x00000000
        /*0090*/ 	.short	0x0001
        /*0092*/ 	.short	0x0004
        /*0094*/ 	.byte	0x00, 0xf0, 0x11, 0x00


	//----- nvinfo : EIATTR_KPARAM_INFO
	.align		4
.L_25:
        /*0098*/ 	.byte	0x04, 0x17
        /*009a*/ 	.short	(.L_27 - .L_26)
.L_26:
        /*009c*/ 	.word	0x00000000
        /*00a0*/ 	.short	0x0000
        /*00a2*/ 	.short	0x0000
        /*00a4*/ 	.byte	0x00, 0xf0, 0x11, 0x00


	//----- nvinfo : EIATTR_SPARSE_MMA_MASK
	.align		4
.L_27:
        /*00a8*/ 	.byte	0x03, 0x50
        /*00aa*/ 	.short	0x0000


	//----- nvinfo : EIATTR_MAXREG_COUNT
	.align		4
        /*00ac*/ 	.byte	0x03, 0x1b
        /*00ae*/ 	.short	0x00ff


	//----- nvinfo : EIATTR_MERCURY_ISA_VERSION
	.align		4
        /*00b0*/ 	.byte	0x03, 0x5f
        /*00b2*/ 	.short	0x0101


	//----- nvinfo : EIATTR_VRC_CTA_INIT_COUNT
	.align		4
        /*00b4*/ 	.byte	0x02, 0x4a
	.zero		1
	.zero		1


	//----- nvinfo : EIATTR_EXIT_INSTR_OFFSETS
	.align		4
        /*00b8*/ 	.byte	0x04, 0x1c
        /*00ba*/ 	.short	(.L_29 - .L_28)


	//   ....[0]....
.L_28:
        /*00bc*/ 	.word	0x00000070


	//   ....[1]....
        /*00c0*/ 	.word	0x000000c0


	//   ....[2]....
        /*00c4*/ 	.word	0x000010d0


	//   ....[3]....
        /*00c8*/ 	.word	0x00001f00


	//----- nvinfo : EIATTR_CRS_STACK_SIZE
	.align		4
.L_29:
        /*00cc*/ 	.byte	0x04, 0x1e
        /*00ce*/ 	.short	(.L_31 - .L_30)
.L_30:
        /*00d0*/ 	.word	0x00000000


	//----- nvinfo : EIATTR_CBANK_PARAM_SIZE
	.align		4
.L_31:
        /*00d4*/ 	.byte	0x03, 0x19
        /*00d6*/ 	.short	0x0048


	//----- nvinfo : EIATTR_PARAM_CBANK
	.align		4
        /*00d8*/ 	.byte	0x04, 0x0a
        /*00da*/ 	.short	(.L_33 - .L_32)
	.align		4
.L_32:
        /*00dc*/ 	.word	index@(.nv.constant0._Z20no_1e_tmpF_cs_kerneliiiPdS_S_S_S_S_S_)
        /*00e0*/ 	.short	0x0380
        /*00e2*/ 	.short	0x0048


	//----- nvinfo : EIATTR_SW_WAR
	.align		4
.L_33:
        /*00e4*/ 	.byte	0x04, 0x36
        /*00e6*/ 	.short	(.L_35 - .L_34)
.L_34:
        /*00e8*/ 	.word	0x00000008
.L_35:


//--------------------- .nv.callgraph             --------------------------
	.section	.nv.callgraph,"",@"SHT_CUDA_CALLGRAPH"
	.align	4
	.sectionentsize	8
	.align		4
        /*0000*/ 	.word	0x00000000
	.align		4
        /*0004*/ 	.word	0xffffffff
	.align		4
        /*0008*/ 	.word	0x00000000
	.align		4
        /*000c*/ 	.word	0xfffffffe
	.align		4
        /*0010*/ 	.word	0x00000000
	.align		4
        /*0014*/ 	.word	0xfffffffd
	.align		4
        /*0018*/ 	.word	0x00000000
	.align		4
        /*001c*/ 	.word	0xfffffffc


//--------------------- .text._Z20no_1e_tmpF_cs_kerneliiiPdS_S_S_S_S_S_ --------------------------
	.section	.text._Z20no_1e_tmpF_cs_kerneliiiPdS_S_S_S_S_S_,"ax",@progbits
	.align	128
        .global         _Z20no_1e_tmpF_cs_kerneliiiPdS_S_S_S_S_S_
        .type           _Z20no_1e_tmpF_cs_kerneliiiPdS_S_S_S_S_S_,@function
        .size           _Z20no_1e_tmpF_cs_kerneliiiPdS_S_S_S_S_S_,(.L_x_14 - _Z20no_1e_tmpF_cs_kerneliiiPdS_S_S_S_S_S_)
        .other          _Z20no_1e_tmpF_cs_kerneliiiPdS_S_S_S_S_S_,@"STO_CUDA_ENTRY STV_DEFAULT"
_Z20no_1e_tmpF_cs_kerneliiiPdS_S_S_S_S_S_:
.text._Z20no_1e_tmpF_cs_kerneliiiPdS_S_S_S_S_S_:
[----:B------:R-:W-:Y:S01]  /*0000*/  LDC R1, c[0x0][0x37c] ;  /* 0x0000df00ff017b82 */ /* 0x000fe20000000800 */
[----:B------:R-:W0:Y:S07]  /*0010*/  S2R R3, SR_TID.X ;  /* 0x0000000000037919 */ /* 0x000e2e0000002100 */
[----:B------:R-:W0:Y:S01]  /*0020*/  S2UR UR5, SR_CTAID.X ;  /* 0x00000000000579c3 */ /* 0x000e220000002500 */
[----:B------:R-:W1:Y:S07]  /*0030*/  LDCU UR4, c[0x0][0x380] ;  /* 0x00007000ff0477ac */ /* 0x000e6e0008000800 */
[----:B------:R-:W0:Y:S02]  /*0040*/  LDC R0, c[0x0][0x360] ;  /* 0x0000d800ff007b82 */ /* 0x000e240000000800 */
[----:B0-----:R-:W-:-:S05]  /*0050*/  IMAD R3, R0, UR5, R3 ;  /* 0x0000000500037c24 */ /* 0x001fca000f8e0203 */
[----:B-1----:R-:W-:-:S13]  /*0060*/  ISETP.GE.AND P0, PT, R3, UR4, PT ;  /* 0x0000000403007c0c */ /* 0x002fda000bf06270 */
[----:B------:R-:W-:Y:S05]  /*0070*/  @P0 EXIT ;  /* 0x000000000000094d */ /* 0x000fea0003800000 */
[----:B------:R-:W0:Y:S01]  /*0080*/  LDC R2, c[0x0][0x384] ;  /* 0x0000e100ff027b82 */ /* 0x000e220000000800 */
[----:B------:R-:W1:Y:S02]  /*0090*/  LDCU UR5, c[0x0][0x370] ;  /* 0x00006e00ff0577ac */ /* 0x000e640008000800 */
[----:B-1----:R-:W-:Y:S01]  /*00a0*/  IMAD R0, R0, UR5, RZ ;  /* 0x0000000500007c24 */ /* 0x002fe2000f8e02ff */
[----:B0-----:R-:W-:-:S13]  /*00b0*/  ISETP.GE.AND P0, PT, R2, 0x1, PT ;  /* 0x000000010200780c */ /* 0x001fda0003f06270 */
[----:B------:R-:W-:Y:S05]  /*00c0*/  @!P0 EXIT ;  /* 0x000000000000894d */ /* 0x000fea0003800000 */
[----:B------:R-:W0:Y:S01]  /*00d0*/  LDCU UR5, c[0x0][0x388] ;  /* 0x00007100ff0577ac */ /* 0x000e220008000800 */
[----:B------:R-:W1:Y:S01]  /*00e0*/  LDCU.64 UR8, c[0x0][0x358] ;  /* 0x00006b00ff0877ac */ /* 0x000e620008000a00 */
[----:B------:R-:W-:Y:S02]  /*00f0*/  UIMAD UR6, UR4, 0x3, URZ ;  /* 0x00000003040678a4 */ /* 0x000fe4000f8e02ff */
[----:B0-----:R-:W-:-:S09]  /*0100*/  UISETP.GE.AND UP0, UPT, UR5, 0x1, UPT ;  /* 0x000000010500788c */ /* 0x001fd2000bf06270 */
[----:B-1----:R-:W-:Y:S05]  /*0110*/  BRA.U !UP0, `(.L_x_0) ;  /* 0x0000000d08f07547 */ /* 0x002fea000b800000 */
[----:B------:R-:W-:Y:S01]  /*0120*/  IMAD R2, R2, UR6, RZ ;  /* 0x0000000602027c24 */ /* 0x000fe2000f8e02ff */
[----:B------:R-:W-:-:S12]  /*0130*/  UIMAD UR4, UR4, 0xc, URZ ;  /* 0x0000000c040478a4 */ /* 0x000fd8000f8e02ff */
.L_x_7:
[----:B0-----:R-:W0:Y:S08]  /*0140*/  LDC.64 R12, c[0x0][0x3b0] ;  /* 0x0000ec00ff0c7b82 */ /* 0x001e300000000a00 */
[----:B-1----:R-:W1:Y:S08]  /*0150*/  LDC R21, c[0x0][0x380] ;  /* 0x0000e000ff157b82 */ /* 0x002e700000000800 */
[----:B--2---:R-:W2:Y:S08]  /*0160*/  LDC.64 R14, c[0x0][0x390] ;  /* 0x0000e400ff0e7b82 */ /* 0x004eb00000000a00 */
[----:B------:R-:W3:Y:S01]  /*0170*/  LDC.64 R16, c[0x0][0x3a8] ;  /* 0x0000ea00ff107b82 */ /* 0x000ee20000000a00 */
[----:B0-----:R-:W-:-:S04]  /*0180*/  IMAD.WIDE R12, R3, 0x8, R12 ;  /* 0x00000008030c7825 */ /* 0x001fc800078e020c */
[C---:B-1----:R-:W-:Y:S02]  /*0190*/  IMAD.WIDE R18, R21.reuse, 0x8, R12 ;  /* 0x0000000815127825 */ /* 0x042fe400078e020c */
[----:B-----5:R-:W5:Y:S02]  /*01a0*/  LDG.E.64 R12, desc[UR8][R12.64] ;  /* 0x000000080c0c7981 */ /* 0x020f64000c1e1b00 */
[----:B------:R-:W-:Y:S02]  /*01b0*/  IMAD.WIDE R20, R21, 0x8, R18 ;  /* 0x0000000815147825 */ /* 0x000fe400078e0212 */
[----:B------:R-:W5:Y:S02]  /*01c0*/  LDG.E.64 R18, desc[UR8][R18.64] ;  /* 0x0000000812127981 */ /* 0x000f64000c1e1b00 */
[C---:B--2---:R-:W-:Y:S02]  /*01d0*/  IMAD.WIDE R14, R3.reuse, 0x8, R14 ;  /* 0x00000008030e7825 */ /* 0x044fe400078e020e */
[----:B------:R-:W5:Y:S02]  /*01e0*/  LDG.E.64 R20, desc[UR8][R20.64] ;  /* 0x0000000814147981 */ /* 0x000f64000c1e1b00 */
[----:B---3--:R-:W-:-:S02]  /*01f0*/  IMAD.WIDE R16, R3, 0x8, R16 ;  /* 0x0000000803107825 */ /* 0x008fc400078e0210 */
[----:B------:R-:W5:Y:S04]  /*0200*/  LDG.E.64 R14, desc[UR8][R14.64] ;  /* 0x000000080e0e7981 */ /* 0x000f68000c1e1b00 */
[----:B------:R-:W5:Y:S01]  /*0210*/  LDG.E.64 R16, desc[UR8][R16.64] ;  /* 0x0000000810107981 */ /* 0x000f62000c1e1b00 */
[----:B------:R-:W-:-:S07]  /*0220*/  HFMA2 R4, -RZ, RZ, 0, 0 ;  /* 0x00000000ff047431 */ /* 0x000fce00000001ff */
.L_x_6:
[----:B0----5:R-:W0:Y:S01]  /*0230*/  LDC.64 R24, c[0x0][0x3b8] ;  /* 0x0000ee00ff187b82 */ /* 0x021e220000000a00 */
[----:B------:R-:W-:Y:S01]  /*0240*/  IMAD R5, R4, UR6, R3 ;  /* 0x0000000604057c24 */ /* 0x000fe2000f8e0203 */
[----:B-1----:R-:W1:Y:S06]  /*0250*/  LDCU UR5, c[0x0][0x380] ;  /* 0x00007000ff0577ac */ /* 0x002e6c0008000800 */
[----:B--2---:R-:W2:Y:S08]  /*0260*/  LDC.64 R6, c[0x0][0x380] ;  /* 0x0000e000ff067b82 */ /* 0x004eb00000000a00 */
[----:B------:R-:W3:Y:S01]  /*0270*/  LDC.64 R8, c[0x0][0x398] ;  /* 0x0000e600ff087b82 */ /* 0x000ee20000000a00 */
[----:B0-----:R-:W-:-:S07]  /*0280*/  IMAD.WIDE R24, R5, 0x8, R24 ;  /* 0x0000000805187825 */ /* 0x001fce00078e0218 */
[----:B------:R-:W0:Y:S01]  /*0290*/  LDC.64 R30, c[0x0][0x3c0] ;  /* 0x0000f000ff1e7b82 */ /* 0x000e220000000a00 */
[C---:B--2---:R-:W-:Y:S02]  /*02a0*/  IMAD.WIDE R22, R6.reuse, 0x8, R24 ;  /* 0x0000000806167825 */ /* 0x044fe400078e0218 */
[----:B------:R-:W2:Y:S04]  /*02b0*/  LDG.E.64 R24, desc[UR8][R24.64] ;  /* 0x0000000818187981 */ /* 0x000ea8000c1e1b00 */
[----:B------:R4:W2:Y:S01]  /*02c0*/  LDG.E.64 R10, desc[UR8][R22.64] ;  /* 0x00000008160a7981 */ /* 0x0008a2000c1e1b00 */
[----:B------:R-:W-:-:S06]  /*02d0*/  IMAD.WIDE R26, R6, 0x8, R22 ;  /* 0x00000008061a7825 */ /* 0x000fcc00078e0216 */
[----:B------:R-:W2:Y:S01]  /*02e0*/  LDG.E.64 R26, desc[UR8][R26.64] ;  /* 0x000000081a1a7981 */ /* 0x000ea2000c1e1b00 */
[----:B------:R-:W-:-:S04]  /*02f0*/  IMAD R5, R4, R6, R3 ;  /* 0x0000000604057224 */ /* 0x000fc800078e0203 */
[----:B---3--:R-:W-:-:S06]  /*0300*/  IMAD.WIDE R8, R5, 0x8, R8 ;  /* 0x0000000805087825 */ /* 0x008fcc00078e0208 */
[----:B------:R-:W3:Y:S01]  /*0310*/  LDG.E.64 R8, desc[UR8][R8.64] ;  /* 0x0000000808087981 */ /* 0x000ee2000c1e1b00 */
[----:B-1----:R-:W-:-:S06]  /*0320*/  UIMAD UR5, UR5, 0x5, URZ ;  /* 0x00000005050578a4 */ /* 0x002fcc000f8e02ff */
[----:B----4-:R-:W-:-:S04]  /*0330*/  IMAD R23, R4, UR5, R3 ;  /* 0x0000000504177c24 */ /* 0x010fc8000f8e0203 */
[----:B0-----:R-:W-:Y:S01]  /*0340*/  IMAD.WIDE R22, R23, 0x8, R30 ;  /* 0x0000000817167825 */ /* 0x001fe200078e021e */
[----:B--2--5:R-:W-:-:S08]  /*0350*/  DMUL R28, R18, R10 ;  /* 0x0000000a121c7228 */ /* 0x024fd00000000000 */
[----:B------:R-:W-:-:S08]  /*0360*/  DFMA R28, R12, R24, R28 ;  /* 0x000000180c1c722b */ /* 0x000fd0000000001c */
[----:B------:R-:W-:Y:S01]  /*0370*/  DFMA R30, R20, R26, R28 ;  /* 0x0000001a141e722b */ /* 0x000fe2000000001c */
[----:B------:R-:W-:-:S07]  /*0380*/  IMAD.WIDE R28, R6, 0x8, R22 ;  /* 0x00000008061c7825 */ /* 0x000fce00078e0216 */
[----:B------:R-:W-:Y:S01]  /*0390*/  DADD R30, R30, R30 ;  /* 0x000000001e1e7229 */ /* 0x000fe2000000001e */
[----:B------:R-:W-:Y:S01]  /*03a0*/  IMAD.WIDE R36, R6, 0x8, R28 ;  /* 0x0000000806247825 */ /* 0x000fe200078e021c */
[----:B---3--:R-:W-:-:S03]  /*03b0*/  DMUL R34, R14, R8 ;  /* 0x000000080e227228 */ /* 0x008fc60000000000 */
[----:B------:R-:W-:-:S03]  /*03c0*/  IMAD.WIDE R38, R6, 0x8, R36 ;  /* 0x0000000806267825 */ /* 0x000fc600078e0224 */
[----:B------:R-:W-:Y:S01]  /*03d0*/  DFMA R32, R16, R8, -R30 ;  /* 0x000000081020722b */ /* 0x000fe2000000081e */
[----:B------:R-:W-:-:S06]  /*03e0*/  IMAD.WIDE R40, R6, 0x8, R38 ;  /* 0x0000000806287825 */ /* 0x000fcc00078e0226 */
[----:B------:R0:W-:Y:S04]  /*03f0*/  STG.E.64 desc[UR8][R22.64], R32 ;  /* 0x0000002016007986 */ /* 0x0001e8000c101b08 */
[----:B------:R0:W-:Y:S04]  /*0400*/  STG.E.64 desc[UR8][R28.64], R34 ;  /* 0x000000221c007986 */ /* 0x0001e8000c101b08 */
[----:B------:R0:W-:Y:S04]  /*0410*/  STG.E.64 desc[UR8][R36.64], R24 ;  /* 0x0000001824007986 */ /* 0x0001e8000c101b08 */
[----:B------:R0:W-:Y:S04]  /*0420*/  STG.E.64 desc[UR8][R38.64], R10 ;  /* 0x0000000a26007986 */ /* 0x0001e8000c101b08 */
[----:B------:R0:W-:Y:S04]  /*0430*/  STG.E.64 desc[UR8][R40.64], R26 ;  /* 0x0000001a28007986 */ /* 0x0001e8000c101b08 */
[----:B------:R0:W5:Y:S01]  /*0440*/  LDG.E.64 R30, desc[UR8][R22.64] ;  /* 0x00000008161e7981 */ /* 0x000162000c1e1b00 */
[C---:B------:R-:W-:Y:S01]  /*0450*/  IMAD R6, R4.reuse, R2, R3 ;  /* 0x0000000204067224 */ /* 0x040fe200078e0203 */
[----:B------:R-:W-:-:S02]  /*0460*/  IADD3 R4, PT, PT, R4, 0x1, RZ ;  /* 0x0000000104047810 */ /* 0x000fc40007ffe0ff */
[----:B------:R-:W-:Y:S02]  /*0470*/  MOV R8, RZ ;  /* 0x000000ff00087202 */ /* 0x000fe40000000f00 */
[----:B------:R-:W-:-:S13]  /*0480*/  ISETP.NE.AND P1, PT, R4, R7, PT ;  /* 0x000000070400720c */ /* 0x000fda0003f25270 */
.L_x_5:
[----:B0-----:R-:W0:Y:S01]  /*0490*/  LDC R10, c[0x0][0x380] ;  /* 0x0000e000ff0a7b82 */ /* 0x001e220000000800 */
[----:B-1----:R-:W1:Y:S07]  /*04a0*/  LDCU UR5, c[0x0][0x388] ;  /* 0x00007100ff0577ac */ /* 0x002e6e0008000800 */
[----:B--2--5:R-:W2:Y:S01]  /*04b0*/  LDC.64 R24, c[0x0][0x398] ;  /* 0x0000e600ff187b82 */ /* 0x024ea20000000a00 */
[----:B0-----:R-:W-:-:S04]  /*04c0*/  IMAD R5, R8, R10, R3 ;  /* 0x0000000a08057224 */ /* 0x001fc800078e0203 */
[----:B--2---:R-:W-:-:S06]  /*04d0*/  IMAD.WIDE R24, R5, 0x8, R24 ;  /* 0x0000000805187825 */ /* 0x004fcc00078e0218 */
[----:B-----5:R-:W5:Y:S01]  /*04e0*/  LDG.E.64 R24, desc[UR8][R24.64] ;  /* 0x0000000818187981 */ /* 0x020f62000c1e1b00 */
[----:B-1----:R-:W-:Y:S01]  /*04f0*/  UISETP.GE.U32.AND UP0, UPT, UR5, 0x4, UPT ;  /* 0x000000040500788c */ /* 0x002fe2000bf06070 */
[C---:B------:R-:W-:Y:S01]  /*0500*/  IMAD R7, R8.reuse, UR6, R3 ;  /* 0x0000000608077c24 */ /* 0x040fe2000f8e0203 */
[----:B------:R-:W-:Y:S02]  /*0510*/  IADD3 R8, PT, PT, R8, 0x1, RZ ;  /* 0x0000000108087810 */ /* 0x000fe40007ffe0ff */
[----:B------:R-:W-:Y:S02]  /*0520*/  MOV R5, RZ ;  /* 0x000000ff00057202 */ /* 0x000fe40000000f00 */
[----:B------:R-:W-:-:S03]  /*0530*/  ISETP.NE.AND P2, PT, R8, UR5, PT ;  /* 0x0000000508007c0c */ /* 0x000fc6000bf45270 */
[----:B------:R-:W-:Y:S10]  /*0540*/  BRA.U !UP0, `(.L_x_1) ;  /* 0x0000000508907547 */ /* 0x000ff4000b800000 */
[----:B------:R-:W0:Y:S01]  /*0550*/  LDCU UR5, c[0x0][0x388] ;  /* 0x00007100ff0577ac */ /* 0x000e220008000800 */
[----:B------:R-:W-:Y:S02]  /*0560*/  MOV R11, R6 ;  /* 0x00000006000b7202 */ /* 0x000fe40000000f00 */
[----:B------:R-:W-:Y:S01]  /*0570*/  MOV R9, R7 ;  /* 0x0000000700097202 */ /* 0x000fe20000000f00 */
[----:B0-----:R-:W-:-:S04]  /*0580*/  ULOP3.LUT UR5, UR5, 0x7ffffffc, URZ, 0xc0, !UPT ;  /* 0x7ffffffc05057892 */ /* 0x001fc8000f8ec0ff */
[----:B------:R-:W-:-:S06]  /*0590*/  UIADD3 UR5, UPT, UPT, -UR5, URZ, URZ ;  /* 0x000000ff05057290 */ /* 0x000fcc000fffe1ff */
[----:B------:R-:W-:-:S07]  /*05a0*/  MOV R5, UR5 ;  /* 0x0000000500057c02 */ /* 0x000fce0008000f00 */
.L_x_2:
[----:B------:R-:W0:Y:S02]  /*05b0*/  LDC.64 R36, c[0x0][0x3a0] ;  /* 0x0000e800ff247b82 */ /* 0x000e240000000a00 */
[----:B0-----:R-:W-:-:S05]  /*05c0*/  IMAD.WIDE R38, R11, 0x8, R36 ;  /* 0x000000080b267825 */ /* 0x001fca00078e0224 */
[----:B------:R-:W2:Y:S01]  /*05d0*/  LDG.E.64 R26, desc[UR8][R38.64] ;  /* 0x00000008261a7981 */ /* 0x000ea2000c1e1b00 */
[----:B------:R-:W-:-:S05]  /*05e0*/  IMAD.WIDE R36, R9, 0x8, R36 ;  /* 0x0000000809247825 */ /* 0x000fca00078e0224 */
[----:B-1----:R-:W3:Y:S01]  /*05f0*/  LDG.E.64 R34, desc[UR8][R36.64] ;  /* 0x0000000824227981 */ /* 0x002ee2000c1e1b00 */
[----:B------:R-:W-:Y:S01]  /*0600*/  IMAD.WIDE R28, R10, 0x8, R36 ;  /* 0x000000080a1c7825 */ /* 0x000fe200078e0224 */
[----:B--2--5:R-:W-:-:S08]  /*0610*/  DMUL R26, R24, R26 ;  /* 0x0000001a181a7228 */ /* 0x024fd00000000000 */
[----:B---3--:R-:W-:Y:S01]  /*0620*/  DFMA R34, R26, R34, R30 ;  /* 0x000000221a22722b */ /* 0x008fe2000000001e */
[----:B------:R-:W-:-:S06]  /*0630*/  IMAD.WIDE R26, R10, 0x8, R38 ;  /* 0x000000080a1a7825 */ /* 0x000fcc00078e0226 */
[----:B------:R0:W-:Y:S04]  /*0640*/  STG.E.64 desc[UR8][R22.64], R34 ;  /* 0x0000002216007986 */ /* 0x0001e8000c101b08 */
[----:B------:R-:W2:Y:S04]  /*0650*/  LDG.E.64 R32, desc[UR8][R26.64] ;  /* 0x000000081a207981 */ /* 0x000ea8000c1e1b00 */
[----:B------:R-:W3:Y:S01]  /*0660*/  LDG.E.64 R30, desc[UR8][R28.64] ;  /* 0x000000081c1e7981 */ /* 0x000ee2000c1e1b00 */
[----:B------:R-:W-:Y:S01]  /*0670*/  IMAD.WIDE R42, R10, 0x8, R28 ;  /* 0x000000080a2a7825 */ /* 0x000fe200078e021c */
[----:B--2---:R-:W-:-:S08]  /*0680*/  DMUL R32, R24, R32 ;  /* 0x0000002018207228 */ /* 0x004fd00000000000 */
        /* <DEDUP_REMOVED lines=10> */
[----:B------:R-:W3:Y:S04]  /*0730*/  LDG.E.64 R26, desc[UR8][R38.64] ;  /* 0x00000008261a7981 */ /* 0x000ee8000c1e1b00 */
[----:B0-----:R-:W4:Y:S01]  /*0740*/  LDG.E.64 R34, desc[UR8][R36.64] ;  /* 0x0000000824227981 */ /* 0x001f22000c1e1b00 */
[----:B------:R-:W-:Y:S01]  /*0750*/  IMAD.WIDE R28, R10, 0x8, R36 ;  /* 0x000000080a1c7825 */ /* 0x000fe200078e0224 */
[----:B---3--:R-:W-:-:S08]  /*0760*/  DMUL R26, R24, R26 ;  /* 0x0000001a181a7228 */ /* 0x008fd00000000000 */
[----:B----4-:R-:W-:Y:S01]  /*0770*/  DFMA R34, R26, R34, R40 ;  /* 0x000000221a22722b */ /* 0x010fe20000000028 */
[----:B------:R-:W-:-:S06]  /*0780*/  IMAD.WIDE R26, R10, 0x8, R38 ;  /* 0x000000080a1a7825 */ /* 0x000fcc00078e0226 */
[----:B------:R0:W-:Y:S04]  /*0790*/  STG.E.64 desc[UR8][R22.64], R34 ;  /* 0x0000002216007986 */ /* 0x0001e8000c101b08 */
[----:B-1----:R-:W3:Y:S04]  /*07a0*/  LDG.E.64 R32, desc[UR8][R26.64] ;  /* 0x000000081a207981 */ /* 0x002ee8000c1e1b00 */
[----:B------:R-:W4:Y:S01]  /*07b0*/  LDG.E.64 R30, desc[UR8][R28.64] ;  /* 0x000000081c1e7981 */ /* 0x000f22000c1e1b00 */
[----:B------:R-:W-:Y:S01]  /*07c0*/  IMAD.WIDE R42, R10, 0x8, R28 ;  /* 0x000000080a2a7825 */ /* 0x000fe200078e021c */
[----:B---3--:R-:W-:-:S08]  /*07d0*/  DMUL R32, R24, R32 ;  /* 0x0000002018207228 */ /* 0x008fd00000000000 */
[----:B----4-:R-:W-:Y:S01]  /*07e0*/  DFMA R32, R32, R30, R34 ;  /* 0x0000001e2020722b */ /* 0x010fe20000000022 */
[----:B------:R-:W-:-:S06]  /*07f0*/  IMAD.WIDE R30, R10, 0x8, R26 ;  /* 0x000000080a1e7825 */ /* 0x000fcc00078e021a */
[----:B------:R1:W-:Y:S04]  /*0800*/  STG.E.64 desc[UR8][R22.64], R32 ;  /* 0x0000002016007986 */ /* 0x0003e8000c101b08 */
[----:B------:R-:W3:Y:S04]  /*0810*/  LDG.E.64 R38, desc[UR8][R30.64] ;  /* 0x000000081e267981 */ /* 0x000ee8000c1e1b00 */
[----:B--2---:R-:W2:Y:S01]  /*0820*/  LDG.E.64 R40, desc[UR8][R42.64] ;  /* 0x000000082a287981 */ /* 0x004ea2000c1e1b00 */
[----:B------:R-:W-:Y:S01]  /*0830*/  IMAD.WIDE R28, R2, 0x8, R36 ;  /* 0x00000008021c7825 */ /* 0x000fe200078e0224 */
[----:B---3--:R-:W-:-:S08]  /*0840*/  DMUL R38, R24, R38 ;  /* 0x0000002618267228 */ /* 0x008fd00000000000 */
[----:B--2---:R-:W-:Y:S01]  /*0850*/  DFMA R40, R38, R40, R32 ;  /* 0x000000282628722b */ /* 0x004fe20000000020 */
        /* <DEDUP_REMOVED lines=9> */
[----:B------:R-:W3:Y:S04]  /*08f0*/  LDG.E.64 R36, desc[UR8][R30.64] ;  /* 0x000000081e247981 */ /* 0x000ee8000c1e1b00 */
[----:B-1----:R-:W4:Y:S01]  /*0900*/  LDG.E.64 R32, desc[UR8][R26.64] ;  /* 0x000000081a207981 */ /* 0x002f22000c1e1b00 */
        /* <DEDUP_REMOVED lines=12> */
[----:B------:R-:W2:Y:S04]  /*09d0*/  LDG.E.64 R26, desc[UR8][R38.64] ;  /* 0x00000008261a7981 */ /* 0x000ea8000c1e1b00 */
[----:B0-----:R-:W3:Y:S01]  /*09e0*/  LDG.E.64 R34, desc[UR8][R36.64] ;  /* 0x0000000824227981 */ /* 0x001ee2000c1e1b00 */
[----:B------:R-:W-:Y:S01]  /*09f0*/  IMAD.WIDE R28, R10, 0x8, R36 ;  /* 0x000000080a1c7825 */ /* 0x000fe200078e0224 */
[----:B--2---:R-:W-:-:S08]  /*0a00*/  DMUL R26, R24, R26 ;  /* 0x0000001a181a7228 */ /* 0x004fd00000000000 */
[----:B---3--:R-:W-:Y:S01]  /*0a10*/  DFMA R34, R26, R34, R40 ;  /* 0x000000221a22722b */ /* 0x008fe20000000028 */
[----:B------:R-:W-:-:S06]  /*0a20*/  IMAD.WIDE R26, R10, 0x8, R38 ;  /* 0x000000080a1a7825 */ /* 0x000fcc00078e0226 */
[----:B------:R1:W-:Y:S04]  /*0a30*/  STG.E.64 desc[UR8][R22.64], R34 ;  /* 0x0000002216007986 */ /* 0x0003e8000c101b08 */
[----:B------:R0:W2:Y:S04]  /*0a40*/  LDG.E.64 R32, desc[UR8][R26.64] ;  /* 0x000000081a207981 */ /* 0x0000a8000c1e1b00 */
[----:B------:R-:W3:Y:S01]  /*0a50*/  LDG.E.64 R30, desc[UR8][R28.64] ;  /* 0x000000081c1e7981 */ /* 0x000ee2000c1e1b00 */
[----:B------:R-:W-:-:S04]  /*0a60*/  IMAD.WIDE R38, R10, 0x8, R26 ;  /* 0x000000080a267825 */ /* 0x000fc800078e021a */
[----:B------:R-:W-:Y:S01]  /*0a70*/  IMAD.WIDE R36, R10, 0x8, R28 ;  /* 0x000000080a247825 */ /* 0x000fe200078e021c */
[----:B0-----:R-:W0:Y:S01]  /*0a80*/  LDC R26, c[0x0][0x384] ;  /* 0x0000e100ff1a7b82 */ /* 0x001e220000000800 */
[----:B--2---:R-:W-:-:S08]  /*0a90*/  DMUL R32, R24, R32 ;  /* 0x0000002018207228 */ /* 0x004fd00000000000 */
[----:B---3--:R-:W-:-:S07]  /*0aa0*/  DFMA R32, R32, R30, R34 ;  /* 0x0000001e2020722b */ /* 0x008fce0000000022 */
[----:B------:R1:W-:Y:S04]  /*0ab0*/  STG.E.64 desc[UR8][R22.64], R32 ;  /* 0x0000002016007986 */ /* 0x0003e8000c101b08 */
[----:B------:R-:W2:Y:S04]  /*0ac0*/  LDG.E.64 R30, desc[UR8][R38.64] ;  /* 0x00000008261e7981 */ /* 0x000ea8000c1e1b00 */
[----:B------:R-:W3:Y:S01]  /*0ad0*/  LDG.E.64 R36, desc[UR8][R36.64] ;  /* 0x0000000824247981 */ /* 0x000ee2000c1e1b00 */
[----:B------:R-:W-:Y:S01]  /*0ae0*/  IADD3 R5, PT, PT, R5, 0x4, RZ ;  /* 0x0000000405057810 */ /* 0x000fe20007ffe0ff */
[----:B0-----:R-:W-:Y:S01]  /*0af0*/  IMAD R9, R26, UR4, R9 ;  /* 0x000000041a097c24 */ /* 0x001fe2000f8e0209 */
[----:B------:R-:W-:-:S02]  /*0b00*/  IADD3 R11, PT, PT, R11, UR4, RZ ;  /* 0x000000040b0b7c10 */ /* 0x000fc4000fffe0ff */
[----:B------:R-:W-:Y:S01]  /*0b10*/  ISETP.NE.AND P0, PT, R5, RZ, PT ;  /* 0x000000ff0500720c */ /* 0x000fe20003f05270 */
[----:B--2---:R-:W-:-:S08]  /*0b20*/  DMUL R30, R24, R30 ;  /* 0x0000001e181e7228 */ /* 0x004fd00000000000 */
[----:B---3--:R-:W-:-:S07]  /*0b30*/  DFMA R30, R30, R36, R32 ;  /* 0x000000241e1e722b */ /* 0x008fce0000000020 */
[----:B------:R1:W-:Y:S01]  /*0b40*/  STG.E.64 desc[UR8][R22.64], R30 ;  /* 0x0000001e16007986 */ /* 0x0003e2000c101b08 */
[----:B------:R-:W-:Y:S05]  /*0b50*/  @P0 BRA `(.L_x_2) ;  /* 0xfffffff800940947 */ /* 0x000fea000383ffff */
[----:B------:R-:W0:Y:S02]  /*0b60*/  LDCU UR5, c[0x0][0x388] ;  /* 0x00007100ff0577ac */ /* 0x000e240008000800 */
[----:B0-----:R-:W-:-:S06]  /*0b70*/  ULOP3.LUT UR5, UR5, 0x7ffffffc, URZ, 0xc0, !UPT ;  /* 0x7ffffffc05057892 */ /* 0x001fcc000f8ec0ff */
[----:B------:R-:W-:-:S07]  /*0b80*/  MOV R5, UR5 ;  /* 0x0000000500057c02 */ /* 0x000fce0008000f00 */
.L_x_1:
[----:B------:R-:W0:Y:S02]  /*0b90*/  LDCU UR5, c[0x0][0x388] ;  /* 0x00007100ff0577ac */ /* 0x000e240008000800 */
[----:B0-----:R-:W-:-:S04]  /*0ba0*/  ULOP3.LUT UR5, UR5, 0x3, URZ, 0xc0, !UPT ;  /* 0x0000000305057892 */ /* 0x001fc8000f8ec0ff */
[----:B------:R-:W-:-:S09]  /*0bb0*/  UISETP.NE.AND UP0, UPT, UR5, URZ, UPT ;  /* 0x000000ff0500728c */ /* 0x000fd2000bf05270 */
[----:B------:R-:W-:Y:S05]  /*0bc0*/  BRA.U !UP0, `(.L_x_3) ;  /* 0x00000005082c7547 */ /* 0x000fea000b800000 */
[----:B------:R-:W0:Y:S01]  /*0bd0*/  LDCU UR7, c[0x0][0x388] ;  /* 0x00007100ff0777ac */ /* 0x000e220008000800 */
[----:B------:R-:W-:Y:S02]  /*0be0*/  UISETP.NE.AND UP0, UPT, UR5, 0x1, UPT ;  /* 0x000000010500788c */ /* 0x000fe4000bf05270 */
[----:B0-----:R-:W-:-:S07]  /*0bf0*/  ULOP3.LUT UP1, URZ, UR7, 0x1, URZ, 0xc0, !UPT ;  /* 0x0000000107ff7892 */ /* 0x001fce000f82c0ff */
[----:B------:R-:W-:Y:S05]  /*0c00*/  BRA.U !UP0, `(.L_x_4) ;  /* 0x0000000108b87547 */ /* 0x000fea000b800000 */
[----:B------:R-:W0:Y:S01]  /*0c10*/  LDC.64 R26, c[0x0][0x3a0] ;  /* 0x0000e800ff1a7b82 */ /* 0x000e220000000a00 */
[C---:B-1----:R-:W-:Y:S02]  /*0c20*/  IMAD R33, R5.reuse, UR6, R6 ;  /* 0x0000000605217c24 */ /* 0x042fe4000f8e0206 */
[----:B------:R-:W-:Y:S02]  /*0c30*/  IMAD R9, R5, R2, R7 ;  /* 0x0000000205097224 */ /* 0x000fe400078e0207 */
[----:B0-----:R-:W-:-:S05]  /*0c40*/  IMAD.WIDE R32, R33, 0x8, R26 ;  /* 0x0000000821207825 */ /* 0x001fca00078e021a */
[----:B------:R-:W2:Y:S01]  /*0c50*/  LDG.E.64 R28, desc[UR8][R32.64] ;  /* 0x00000008201c7981 */ /* 0x000ea2000c1e1b00 */
[----:B------:R-:W-:-:S05]  /*0c60*/  IMAD.WIDE R26, R9, 0x8, R26 ;  /* 0x00000008091a7825 */ /* 0x000fca00078e021a */
[----:B------:R-:W3:Y:S01]  /*0c70*/  LDG.E.64 R34, desc[UR8][R26.64] ;  /* 0x000000081a227981 */ /* 0x000ee2000c1e1b00 */
[----:B--2--5:R-:W-:-:S08]  /*0c80*/  DMUL R28, R24, R28 ;  /* 0x0000001c181c7228 */ /* 0x024fd00000000000 */
[----:B---3--:R-:W-:Y:S01]  /*0c90*/  DFMA R34, R28, R34, R30 ;  /* 0x000000221c22722b */ /* 0x008fe2000000001e */
[----:B------:R-:W-:-:S06]  /*0ca0*/  IMAD.WIDE R30, R10, 0x8, R32 ;  /* 0x000000080a1e7825 */ /* 0x000fcc00078e0220 */
[----:B------:R0:W-:Y:S01]  /*0cb0*/  STG.E.64 desc[UR8][R22.64], R34 ;  /* 0x0000002216007986 */ /* 0x0001e2000c101b08 */
[----:B------:R-:W-:-:S03]  /*0cc0*/  IMAD.WIDE R28, R10, 0x8, R26 ;  /* 0x000000080a1c7825 */ /* 0x000fc600078e021a */
[----:B------:R-:W2:Y:S04]  /*0cd0*/  LDG.E.64 R38, desc[UR8][R30.64] ;  /* 0x000000081e267981 */ /* 0x000ea8000c1e1b00 */
[----:B------:R-:W3:Y:S01]  /*0ce0*/  LDG.E.64 R36, desc[UR8][R28.64] ;  /* 0x000000081c247981 */ /* 0x000ee2000c1e1b00 */
[----:B------:R-:W-:-:S04]  /*0cf0*/  IMAD.WIDE R32, R10, 0x8, R30 ;  /* 0x000000080a207825 */ /* 0x000fc800078e021e */
[----:B------:R-:W-:Y:S01]  /*0d00*/  IMAD.WIDE R40, R10, 0x8, R28 ;  /* 0x000000080a287825 */ /* 0x000fe200078e021c */
[----:B--2---:R-:W-:-:S08]  /*0d10*/  DMUL R38, R24, R38 ;  /* 0x0000002618267228 */ /* 0x004fd00000000000 */
[----:B---3--:R-:W-:-:S07]  /*0d20*/  DFMA R36, R38, R36, R34 ;  /* 0x000000242624722b */ /* 0x008fce0000000022 */
[----:B------:R1:W-:Y:S04]  /*0d30*/  STG.E.64 desc[UR8][R22.64], R36 ;  /* 0x0000002416007986 */ /* 0x0003e8000c101b08 */
[----:B------:R-:W0:Y:S04]  /*0d40*/  LDG.E.64 R38, desc[UR8][R32.64] ;  /* 0x0000000820267981 */ /* 0x000e28000c1e1b00 */
[----:B------:R-:W2:Y:S01]  /*0d50*/  LDG.E.64 R40, desc[UR8][R40.64] ;  /* 0x0000000828287981 */ /* 0x000ea2000c1e1b00 */
[----:B------:R-:W-:-:S04]  /*0d60*/  IMAD.WIDE R30, R10, 0x8, R32 ;  /* 0x000000080a1e7825 */ /* 0x000fc800078e0220 */
[----:B------:R-:W-:Y:S01]  /*0d70*/  IMAD.WIDE R26, R2, 0x8, R26 ;  /* 0x00000008021a7825 */ /* 0x000fe200078e021a */
[----:B0-----:R-:W-:-:S08]  /*0d80*/  DMUL R34, R24, R38 ;  /* 0x0000002618227228 */ /* 0x001fd00000000000 */
[----:B--2---:R-:W-:-:S07]  /*0d90*/  DFMA R34, R34, R40, R36 ;  /* 0x000000282222722b */ /* 0x004fce0000000024 */
[----:B------:R0:W-:Y:S04]  /*0da0*/  STG.E.64 desc[UR8][R22.64], R34 ;  /* 0x0000002216007986 */ /* 0x0001e8000c101b08 */
[----:B------:R-:W2:Y:S04]  /*0db0*/  LDG.E.64 R28, desc[UR8][R30.64] ;  /* 0x000000081e1c7981 */ /* 0x000ea8000c1e1b00 */
[----:B------:R-:W3:Y:S01]  /*0dc0*/  LDG.E.64 R38, desc[UR8][R26.64] ;  /* 0x000000081a267981 */ /* 0x000ee2000c1e1b00 */
[----:B-1----:R-:W-:Y:S01]  /*0dd0*/  IMAD.WIDE R36, R10, 0x8, R26 ;  /* 0x000000080a247825 */ /* 0x002fe200078e021a */
[----:B--2---:R-:W-:-:S08]  /*0de0*/  DMUL R28, R24, R28 ;  /* 0x0000001c181c7228 */ /* 0x004fd00000000000 */
[----:B---3--:R-:W-:Y:S01]  /*0df0*/  DFMA R32, R28, R38, R34 ;  /* 0x000000261c20722b */ /* 0x008fe20000000022 */
[----:B------:R-:W-:-:S06]  /*0e00*/  IMAD.WIDE R28, R10, 0x8, R30 ;  /* 0x000000080a1c7825 */ /* 0x000fcc00078e021e */
[----:B------:R2:W-:Y:S04]  /*0e10*/  STG.E.64 desc[UR8][R22.64], R32 ;  /* 0x0000002016007986 */ /* 0x0005e8000c101b08 */
[----:B------:R-:W0:Y:S04]  /*0e20*/  LDG.E.64 R38, desc[UR8][R28.64] ;  /* 0x000000081c267981 */ /* 0x000e28000c1e1b00 */
[----:B------:R-:W3:Y:S01]  /*0e30*/  LDG.E.64 R40, desc[UR8][R36.64] ;  /* 0x0000000824287981 */ /* 0x000ee2000c1e1b00 */
[----:B------:R-:W-:Y:S01]  /*0e40*/  IMAD.WIDE R26, R10, 0x8, R36 ;  /* 0x000000080a1a7825 */ /* 0x000fe200078e0224 */
[----:B0-----:R-:W-:-:S03]  /*0e50*/  DMUL R34, R24, R38 ;  /* 0x0000002618227228 */ /* 0x001fc60000000000 */
[----:B------:R-:W-:-:S05]  /*0e60*/  IMAD.WIDE R38, R10, 0x8, R28 ;  /* 0x000000080a267825 */ /* 0x000fca00078e021c */
[----:B---3--:R-:W-:-:S07]  /*0e70*/  DFMA R34, R34, R40, R32 ;  /* 0x000000282222722b */ /* 0x008fce0000000020 */
[----:B------:R2:W-:Y:S04]  /*0e80*/  STG.E.64 desc[UR8][R22.64], R34 ;  /* 0x0000002216007986 */ /* 0x0005e8000c101b08 */
[----:B------:R-:W3:Y:S04]  /*0e90*/  LDG.E.64 R38, desc[UR8][R38.64] ;  /* 0x0000000826267981 */ /* 0x000ee8000c1e1b00 */
[----:B------:R-:W4:Y:S01]  /*0ea0*/  LDG.E.64 R26, desc[UR8][R26.64] ;  /* 0x000000081a1a7981 */ /* 0x000f22000c1e1b00 */
[----:B------:R-:W-:Y:S01]  /*0eb0*/  IADD3 R5, PT, PT, R5, 0x2, RZ ;  /* 0x0000000205057810 */ /* 0x000fe20007ffe0ff */
[----:B---3--:R-:W-:-:S08]  /*0ec0*/  DMUL R30, R24, R38 ;  /* 0x00000026181e7228 */ /* 0x008fd00000000000 */
[----:B----4-:R-:W-:-:S07]  /*0ed0*/  DFMA R30, R30, R26, R34 ;  /* 0x0000001a1e1e722b */ /* 0x010fce0000000022 */
[----:B------:R2:W-:Y:S04]  /*0ee0*/  STG.E.64 desc[UR8][R22.64], R30 ;  /* 0x0000001e16007986 */ /* 0x0005e8000c101b08 */
.L_x_4:
[----:B------:R-:W-:Y:S05]  /*0ef0*/  BRA.U !UP1, `(.L_x_3) ;  /* 0x0000000109607547 */ /* 0x000fea000b800000 */
[----:B------:R-:W0:Y:S01]  /*0f00*/  LDC.64 R28, c[0x0][0x3a0] ;  /* 0x0000e800ff1c7b82 */ /* 0x000e220000000a00 */
[C---:B------:R-:W-:Y:S02]  /*0f10*/  IMAD R27, R5.reuse, UR6, R6 ;  /* 0x00000006051b7c24 */ /* 0x040fe4000f8e0206 */
[----:B------:R-:W-:Y:S02]  /*0f20*/  IMAD R5, R5, R2, R7 ;  /* 0x0000000205057224 */ /* 0x000fe400078e0207 */
[----:B0-----:R-:W-:-:S05]  /*0f30*/  IMAD.WIDE R26, R27, 0x8, R28 ;  /* 0x000000081b1a7825 */ /* 0x001fca00078e021c */
[----:B-12---:R-:W2:Y:S01]  /*0f40*/  LDG.E.64 R32, desc[UR8][R26.64] ;  /* 0x000000081a207981 */ /* 0x006ea2000c1e1b00 */
        /* <DEDUP_REMOVED lines=14> */
[----:B------:R-:W2:Y:S04]  /*1030*/  LDG.E.64 R26, desc[UR8][R26.64] ;  /* 0x000000081a1a7981 */ /* 0x000ea8000c1e1b00 */
[----:B------:R-:W3:Y:S01]  /*1040*/  LDG.E.64 R28, desc[UR8][R28.64] ;  /* 0x000000081c1c7981 */ /* 0x000ee2000c1e1b00 */
[----:B--2---:R-:W-:-:S08]  /*1050*/  DMUL R24, R24, R26 ;  /* 0x0000001a18187228 */ /* 0x004fd00000000000 */
[----:B---3--:R-:W-:-:S07]  /*1060*/  DFMA R30, R24, R28, R36 ;  /* 0x0000001c181e722b */ /* 0x008fce0000000024 */
[----:B------:R0:W-:Y:S04]  /*1070*/  STG.E.64 desc[UR8][R22.64], R30 ;  /* 0x0000001e16007986 */ /* 0x0001e8000c101b08 */
.L_x_3:
[----:B------:R-:W-:Y:S05]  /*1080*/  @P2 BRA `(.L_x_5) ;  /* 0xfffffff400002947 */ /* 0x000fea000383ffff */
[----:B------:R-:W-:Y:S05]  /*1090*/  @P1 BRA `(.L_x_6) ;  /* 0xfffffff000641947 */ /* 0x000fea000383ffff */
[----:B------:R-:W-:-:S04]  /*10a0*/  IADD3 R3, PT, PT, R0, R3, RZ ;  /* 0x0000000300037210 */ /* 0x000fc80007ffe0ff */
[----:B------:R-:W-:-:S13]  /*10b0*/  ISETP.GE.AND P0, PT, R3, R10, PT ;  /* 0x0000000a0300720c */ /* 0x000fda0003f06270 */
[----:B------:R-:W-:Y:S05]  /*10c0*/  @!P0 BRA `(.L_x_7) ;  /* 0xfffffff0001c8947 */ /* 0x000fea000383ffff */
[----:B------:R-:W-:Y:S05]  /*10d0*/  EXIT ;  /* 0x000000000000794d */ /* 0x000fea0003800000 */
.L_x_0:
[C---:B------:R-:W-:Y:S01]  /*10e0*/  LOP3.LUT R39, R2.reuse, 0x3, RZ, 0xc0, !PT ;  /* 0x0000000302277812 */ /* 0x040fe200078ec0ff */
[----:B------:R-:W0:Y:S01]  /*10f0*/  LDCU UR5, c[0x0][0x380] ;  /* 0x00007000ff0577ac */ /* 0x000e220008000800 */
[----:B------:R-:W-:-:S07]  /*1100*/  LOP3.LUT R2, R2, 0x7ffffffc, RZ, 0xc0, !PT ;  /* 0x7ffffffc02027812 */ /* 0x000fce00078ec0ff */
.L_x_12:
[----:B-1-3-5:R-:W1:Y:S08]  /*1110*/  LDC.64 R10, c[0x0][0x3b0] ;  /* 0x0000ec00ff0a7b82 */ /* 0x02ae700000000a00 */
[----:B--2---:R-:W2:Y:S08]  /*1120*/  LDC.64 R4, c[0x0][0x380] ;  /* 0x0000e000ff047b82 */ /* 0x004eb00000000a00 */
[----:B------:R-:W3:Y:S08]  /*1130*/  LDC.64 R6, c[0x0][0x390] ;  /* 0x0000e400ff067b82 */ /* 0x000ef00000000a00 */
[----:B------:R-:W4:Y:S01]  /*1140*/  LDC.64 R8, c[0x0][0x3a8] ;  /* 0x0000ea00ff087b82 */ /* 0x000f220000000a00 */
[----:B-1----:R-:W-:-:S04]  /*1150*/  IMAD.WIDE R10, R3, 0x8, R10 ;  /* 0x00000008030a7825 */ /* 0x002fc800078e020a */
[C---:B--2---:R-:W-:Y:S02]  /*1160*/  IMAD.WIDE R12, R4.reuse, 0x8, R10 ;  /* 0x00000008040c7825 */ /* 0x044fe400078e020a */
[----:B------:R-:W5:Y:S02]  /*1170*/  LDG.E.64 R10, desc[UR8][R10.64] ;  /* 0x000000080a0a7981 */ /* 0x000f64000c1e1b00 */
[----:B------:R-:W-:Y:S02]  /*1180*/  IMAD.WIDE R14, R4, 0x8, R12 ;  /* 0x00000008040e7825 */ /* 0x000fe400078e020c */
[----:B------:R-:W5:Y:S02]  /*1190*/  LDG.E.64 R12, desc[UR8][R12.64] ;  /* 0x000000080c0c7981 */ /* 0x000f64000c1e1b00 */
[C---:B---3--:R-:W-:Y:S02]  /*11a0*/  IMAD.WIDE R6, R3.reuse, 0x8, R6 ;  /* 0x0000000803067825 */ /* 0x048fe400078e0206 */
[----:B------:R-:W5:Y:S02]  /*11b0*/  LDG.E.64 R14, desc[UR8][R14.64] ;  /* 0x000000080e0e7981 */ /* 0x000f64000c1e1b00 */
[----:B----4-:R-:W-:-:S02]  /*11c0*/  IMAD.WIDE R8, R3, 0x8, R8 ;  /* 0x0000000803087825 */ /* 0x010fc400078e0208 */
[----:B------:R-:W5:Y:S04]  /*11d0*/  LDG.E.64 R6, desc[UR8][R6.64] ;  /* 0x0000000806067981 */ /* 0x000f68000c1e1b00 */
[----:B------:R-:W5:Y:S01]  /*11e0*/  LDG.E.64 R8, desc[UR8][R8.64] ;  /* 0x0000000808087981 */ /* 0x000f62000c1e1b00 */
[----:B------:R-:W-:Y:S02]  /*11f0*/  ISETP.GE.U32.AND P0, PT, R5, 0x4, PT ;  /* 0x000000040500780c */ /* 0x000fe40003f06070 */
[----:B------:R-:W-:-:S11]  /*1200*/  MOV R38, RZ ;  /* 0x000000ff00267202 */ /* 0x000fd60000000f00 */
[----:B------:R-:W-:Y:S05]  /*1210*/  @!P0 BRA `(.L_x_8) ;  /* 0x0000000400b08947 */ /* 0x000fea0003800000 */
[----:B------:R-:W-:-:S07]  /*1220*/  HFMA2 R38, -RZ, RZ, 0, 0 ;  /* 0x00000000ff267431 */ /* 0x000fce00000001ff */
.L_x_9:
[----:B-1----:R-:W1:Y:S01]  /*1230*/  LDC.64 R30, c[0x0][0x3b8] ;  /* 0x0000ee00ff1e7b82 */ /* 0x002e620000000a00 */
[----:B------:R-:W-:-:S07]  /*1240*/  IMAD R17, R38, UR6, R3 ;  /* 0x0000000626117c24 */ /* 0x000fce000f8e0203 */
[----:B------:R-:W2:Y:S01]  /*1250*/  LDC.64 R18, c[0x0][0x398] ;  /* 0x0000e600ff127b82 */ /* 0x000ea20000000a00 */
[----:B------:R-:W-:-:S07]  /*1260*/  IMAD R21, R38, R4, R3 ;  /* 0x0000000426157224 */ /* 0x000fce00078e0203 */
[----:B------:R-:W3:Y:S01]  /*1270*/  LDC.64 R32, c[0x0][0x3c0] ;  /* 0x0000f000ff207b82 */ /* 0x000ee20000000a00 */
[----:B-1----:R-:W-:-:S04]  /*1280*/  IMAD.WIDE R30, R17, 0x8, R30 ;  /* 0x00000008111e7825 */ /* 0x002fc800078e021e */
[C---:B------:R-:W-:Y:S02]  /*1290*/  IMAD.WIDE R16, R4.reuse, 0x8, R30 ;  /* 0x0000000804107825 */ /* 0x040fe400078e021e */
[----:B------:R-:W4:Y:S04]  /*12a0*/  LDG.E.64 R30, desc[UR8][R30.64] ;  /* 0x000000081e1e7981 */ /* 0x000f28000c1e1b00 */
[----:B------:R1:W4:Y:S01]  /*12b0*/  LDG.E.64 R40, desc[UR8][R16.64] ;  /* 0x0000000810287981 */ /* 0x000322000c1e1b00 */
[----:B------:R-:W-:-:S05]  /*12c0*/  IMAD.WIDE R28, R4, 0x8, R16 ;  /* 0x00000008041c7825 */ /* 0x000fca00078e0210 */
[----:B------:R3:W4:Y:S01]  /*12d0*/  LDG.E.64 R36, desc[UR8][R28.64] ;  /* 0x000000081c247981 */ /* 0x000722000c1e1b00 */
[----:B--2---:R-:W-:-:S05]  /*12e0*/  IMAD.WIDE R18, R21, 0x8, R18 ;  /* 0x0000000815127825 */ /* 0x004fca00078e0212 */
[----:B------:R2:W4:Y:S01]  /*12f0*/  LDG.E.64 R44, desc[UR8][R18.64] ;  /* 0x00000008122c7981 */ /* 0x000522000c1e1b00 */
[----:B0-----:R-:W-:-:S06]  /*1300*/  UIMAD UR4, UR5, 0x5, URZ ;  /* 0x00000005050478a4 */ /* 0x001fcc000f8e02ff */
[----:B-1----:R-:W-:-:S04]  /*1310*/  IMAD R17, R38, UR4, R3 ;  /* 0x0000000426117c24 */ /* 0x002fc8000f8e0203 */
[----:B---3--:R-:W-:-:S04]  /*1320*/  IMAD.WIDE R32, R17, 0x8, R32 ;  /* 0x0000000811207825 */ /* 0x008fc800078e0220 */
[----:B------:R-:W-:-:S04]  /*1330*/  IMAD.WIDE R34, R4, 0x8, R32 ;  /* 0x0000000804227825 */ /* 0x000fc800078e0220 */
[----:B------:R-:W-:-:S04]  /*1340*/  IMAD.WIDE R42, R4, 0x8, R34 ;  /* 0x00000008042a7825 */ /* 0x000fc800078e0222 */
[----:B------:R-:W-:-:S04]  /*1350*/  IMAD.WIDE R28, R4, 0x8, R28 ;  /* 0x00000008041c7825 */ /* 0x000fc800078e021c */
[----:B------:R-:W-:-:S04]  /*1360*/  IMAD.WIDE R16, R4, 0x8, R42 ;  /* 0x0000000804107825 */ /* 0x000fc800078e022a */
[----:B------:R-:W-:-:S04]  /*1370*/  IMAD.WIDE R26, R4, 0x8, R28 ;  /* 0x00000008041a7825 */ /* 0x000fc800078e021c */
[----:B--2---:R-:W-:Y:S01]  /*1380*/  IMAD.WIDE R18, R4, 0x8, R18 ;  /* 0x0000000804127825 */ /* 0x004fe200078e0212 */
[----:B----45:R-:W-:-:S08]  /*1390*/  DMUL R20, R12, R40 ;  /* 0x000000280c147228 */ /* 0x030fd00000000000 */
[----:B------:R-:W-:-:S08]  /*13a0*/  DFMA R20, R10, R30, R20 ;  /* 0x0000001e0a14722b */ /* 0x000fd00000000014 */
[----:B------:R-:W-:-:S08]  /*13b0*/  DFMA R20, R14, R36, R20 ;  /* 0x000000240e14722b */ /* 0x000fd00000000014 */
[----:B------:R-:W-:-:S08]  /*13c0*/  DADD R20, R20, R20 ;  /* 0x0000000014147229 */ /* 0x000fd00000000014 */
[-C--:B------:R-:W-:Y:S02]  /*13d0*/  DFMA R20, R8, R44.reuse, -R20 ;  /* 0x0000002c0814722b */ /* 0x080fe40000000814 */
[----:B------:R-:W-:-:S05]  /*13e0*/  DMUL R44, R6, R44 ;  /* 0x0000002c062c7228 */ /* 0x000fca0000000000 */
[----:B------:R0:W-:Y:S04]  /*13f0*/  STG.E.64 desc[UR8][R32.64], R20 ;  /* 0x0000001420007986 */ /* 0x0001e8000c101b08 */
[----:B------:R-:W-:Y:S04]  /*1400*/  STG.E.64 desc[UR8][R34.64], R44 ;  /* 0x0000002c22007986 */ /* 0x000fe8000c101b08 */
[----:B------:R-:W-:Y:S01]  /*1410*/  STG.E.64 desc[UR8][R42.64], R30 ;  /* 0x0000001e2a007986 */ /* 0x000fe2000c101b08 */
[----:B0-----:R-:W-:-:S03]  /*1420*/  IMAD.WIDE R20, R4, 0x8, R16 ;  /* 0x0000000804147825 */ /* 0x001fc600078e0210 */
[----:B------:R0:W-:Y:S04]  /*1430*/  STG.E.64 desc[UR8][R16.64], R40 ;  /* 0x0000002810007986 */ /* 0x0001e8000c101b08 */
[----:B------:R1:W-:Y:S04]  /*1440*/  STG.E.64 desc[UR8][R20.64], R36 ;  /* 0x0000002414007986 */ /* 0x0003e8000c101b08 */
[----:B------:R-:W2:Y:S04]  /*1450*/  LDG.E.64 R24, desc[UR8][R26.64] ;  /* 0x000000081a187981 */ /* 0x000ea8000c1e1b00 */
[----:B------:R-:W3:Y:S01]  /*1460*/  LDG.E.64 R28, desc[UR8][R28.64] ;  /* 0x000000081c1c7981 */ /* 0x000ee2000c1e1b00 */
[----:B0-----:R-:W-:-:S03]  /*1470*/  IMAD.WIDE R16, R4, 0x8, R26 ;  /* 0x0000000804107825 */ /* 0x001fc600078e021a */
[----:B------:R-:W4:Y:S04]  /*1480*/  LDG.E.64 R32, desc[UR8][R18.64] ;  /* 0x0000000812207981 */ /* 0x000f28000c1e1b00 */
[----:B------:R0:W4:Y:S01]  /*1490*/  LDG.E.64 R22, desc[UR8][R16.64] ;  /* 0x0000000810167981 */ /* 0x000122000c1e1b00 */
[----:B------:R-:W-:-:S04]  /*14a0*/  IMAD.WIDE R34, R4, 0x8, R20 ;  /* 0x0000000804227825 */ /* 0x000fc800078e0214 */
[----:B-1----:R-:W-:-:S04]  /*14b0*/  IMAD.WIDE R20, R4, 0x8, R34 ;  /* 0x0000000804147825 */ /* 0x002fc800078e0222 */
[----:B------:R-:W-:-:S04]  /*14c0*/  IMAD.WIDE R30, R4, 0x8, R20 ;  /* 0x00000008041e7825 */ /* 0x000fc800078e0214 */
[----:B0-----:R-:W-:-:S04]  /*14d0*/  IMAD.WIDE R16, R4, 0x8, R16 ;  /* 0x0000000804107825 */ /* 0x001fc800078e0210 */
[----:B------:R-:W-:-:S04]  /*14e0*/  IMAD.WIDE R42, R4, 0x8, R16 ;  /* 0x00000008042a7825 */ /* 0x000fc800078e0210 */
[----:B------:R-:W-:Y:S01]  /*14f0*/  IMAD.WIDE R18, R4, 0x8, R18 ;  /* 0x0000000804127825 */ /* 0x000fe200078e0212 */
[----:B--2---:R-:W-:-:S08]  /*1500*/  DMUL R26, R12, R24 ;  /* 0x000000180c1a7228 */ /* 0x004fd00000000000 */
[----:B---3--:R-:W-:-:S08]  /*1510*/  DFMA R44, R10, R28, R26 ;  /* 0x0000001c0a2c722b */ /* 0x008fd0000000001a */
[----:B----4-:R-:W-:-:S08]  /*1520*/  DFMA R44, R14, R22, R44 ;  /* 0x000000160e2c722b */ /* 0x010fd0000000002c */
[----:B------:R-:W-:Y:S01]  /*1530*/  DADD R36, R44, R44 ;  /* 0x000000002c247229 */ /* 0x000fe2000000002c */
[----:B------:R-:W-:-:S07]  /*1540*/  IMAD.WIDE R26, R4, 0x8, R30 ;  /* 0x00000008041a7825 */ /* 0x000fce00078e021e */
[-C--:B------:R-:W-:Y:S02]  /*1550*/  DFMA R36, R8, R32.reuse, -R36 ;  /* 0x000000200824722b */ /* 0x080fe40000000824 */
[----:B------:R-:W-:Y:S01]  /*1560*/  DMUL R32, R6, R32 ;  /* 0x0000002006207228 */ /* 0x000fe20000000000 */
[----:B------:R-:W-:-:S04]  /*1570*/  IMAD.WIDE R40, R4, 0x8, R26 ;  /* 0x0000000804287825 */ /* 0x000fc800078e021a */
[----:B------:R-:W-:Y:S04]  /*1580*/  STG.E.64 desc[UR8][R34.64], R36 ;  /* 0x0000002422007986 */ /* 0x000fe8000c101b08 */
[----:B------:R0:W-:Y:S04]  /*1590*/  STG.E.64 desc[UR8][R20.64], R32 ;  /* 0x0000002014007986 */ /* 0x0001e8000c101b08 */
[----:B------:R1:W-:Y:S04]  /*15a0*/  STG.E.64 desc[UR8][R30.64], R28 ;  /* 0x0000001c1e007986 */ /* 0x0003e8000c101b08 */
[----:B------:R-:W-:Y:S04]  /*15b0*/  STG.E.64 desc[UR8][R26.64], R24 ;  /* 0x000000181a007986 */ /* 0x000fe8000c101b08 */
[----:B------:R2:W-:Y:S04]  /*15c0*/  STG.E.64 desc[UR8][R40.64], R22 ;  /* 0x0000001628007986 */ /* 0x0005e8000c101b08 */
[----:B------:R-:W3:Y:S01]  /*15d0*/  LDG.E.64 R44, desc[UR8][R42.64] ;  /* 0x000000082a2c7981 */ /* 0x000ee2000c1e1b00 */
[----:B0-----:R-:W-:-:S03]  /*15e0*/  IMAD.WIDE R20, R4, 0x8, R42 ;  /* 0x0000000804147825 */ /* 0x001fc600078e022a */
[----:B------:R-:W4:Y:S04]  /*15f0*/  LDG.E.64 R16, desc[UR8][R16.64] ;  /* 0x0000000810107981 */ /* 0x000f28000c1e1b00 */
[----:B------:R-:W4:Y:S04]  /*1600*/  LDG.E.64 R34, desc[UR8][R18.64] ;  /* 0x0000000812227981 */ /* 0x000f28000c1e1b00 */
[----:B------:R0:W4:Y:S01]  /*1610*/  LDG.E.64 R42, desc[UR8][R20.64] ;  /* 0x00000008142a7981 */ /* 0x000122000c1e1b00 */
[----:B-1----:R-:W-:-:S04]  /*1620*/  IMAD.WIDE R28, R4, 0x8, R40 ;  /* 0x00000008041c7825 */ /* 0x002fc800078e0228 */
[----:B--2---:R-:W-:-:S04]  /*1630*/  IMAD.WIDE R22, R4, 0x8, R28 ;  /* 0x0000000804167825 */ /* 0x004fc800078e021c */
[----:B------:R-:W-:-:S04]  /*1640*/  IMAD.WIDE R24, R4, 0x8, R22 ;  /* 0x0000000804187825 */ /* 0x000fc800078e0216 */
[----:B0-----:R-:W-:-:S04]  /*1650*/  IMAD.WIDE R20, R4, 0x8, R20 ;  /* 0x0000000804147825 */ /* 0x001fc800078e0214 */
[----:B------:R-:W-:-:S04]  /*1660*/  IMAD.WIDE R30, R4, 0x8, R24 ;  /* 0x00000008041e7825 */ /* 0x000fc800078e0218 */
[----:B------:R-:W-:-:S04]  /*1670*/  IMAD.WIDE R32, R4, 0x8, R30 ;  /* 0x0000000804207825 */ /* 0x000fc800078e021e */
[----:B------:R-:W-:Y:S01]  /*1680*/  IMAD.WIDE R18, R4, 0x8, R18 ;  /* 0x0000000804127825 */ /* 0x000fe200078e0212 */
[----:B---3--:R-:W-:-:S08]  /*1690*/  DMUL R36, R12, R44 ;  /* 0x0000002c0c247228 */ /* 0x008fd00000000000 */
[----:B----4-:R-:W-:-:S08]  /*16a0*/  DFMA R36, R10, R16, R36 ;  /* 0x000000100a24722b */ /* 0x010fd00000000024 */
[----:B------:R-:W-:-:S08]  /*16b0*/  DFMA R36, R14, R42, R36 ;  /* 0x0000002a0e24722b */ /* 0x000fd00000000024 */
[----:B------:R-:W-:-:S08]  /*16c0*/  DADD R26, R36, R36 ;  /* 0x00000000241a7229 */ /* 0x000fd00000000024 */
[-C--:B------:R-:W-:Y:S02]  /*16d0*/  DFMA R26, R8, R34.reuse, -R26 ;  /* 0x00000022081a722b */ /* 0x080fe4000000081a */
[----:B------:R-:W-:Y:S01]  /*16e0*/  DMUL R34, R6, R34 ;  /* 0x0000002206227228 */ /* 0x000fe20000000000 */
[----:B------:R-:W-:-:S04]  /*16f0*/  IMAD.WIDE R36, R4, 0x8, R20 ;  /* 0x0000000804247825 */ /* 0x000fc800078e0214 */
[----:B------:R-:W-:Y:S04]  /*1700*/  STG.E.64 desc[UR8][R28.64], R26 ;  /* 0x0000001a1c007986 */ /* 0x000fe8000c101b08 */
[----:B------:R-:W-:Y:S04]  /*1710*/  STG.E.64 desc[UR8][R22.64], R34 ;  /* 0x0000002216007986 */ /* 0x000fe8000c101b08 */
[----:B------:R0:W-:Y:S04]  /*1720*/  STG.E.64 desc[UR8][R24.64], R16 ;  /* 0x0000001018007986 */ /* 0x0001e8000c101b08 */
[----:B------:R1:W-:Y:S04]  /*1730*/  STG.E.64 desc[UR8][R30.64], R44 ;  /* 0x0000002c1e007986 */ /* 0x0003e8000c101b08 */
[----:B------:R2:W-:Y:S04]  /*1740*/  STG.E.64 desc[UR8][R32.64], R42 ;  /* 0x0000002a20007986 */ /* 0x0005e8000c101b08 */
[----:B------:R3:W4:Y:S04]  /*1750*/  LDG.E.64 R40, desc[UR8][R36.64] ;  /* 0x0000000824287981 */ /* 0x000728000c1e1b00 */
[----:B------:R-:W2:Y:S04]  /*1760*/  LDG.E.64 R20, desc[UR8][R20.64] ;  /* 0x0000000814147981 */ /* 0x000ea8000c1e1b00 */
[----:B------:R-:W2:Y:S01]  /*1770*/  LDG.E.64 R18, desc[UR8][R18.64] ;  /* 0x0000000812127981 */ /* 0x000ea2000c1e1b00 */
[----:B---3--:R-:W-:-:S06]  /*1780*/  IMAD.WIDE R36, R4, 0x8, R36 ;  /* 0x0000000804247825 */ /* 0x008fcc00078e0224 */
[----:B------:R-:W3:Y:S01]  /*1790*/  LDG.E.64 R36, desc[UR8][R36.64] ;  /* 0x0000000824247981 */ /* 0x000ee2000c1e1b00 */
[----:B0-----:R-:W-:-:S04]  /*17a0*/  IMAD.WIDE R16, R4, 0x8, R32 ;  /* 0x0000000804107825 */ /* 0x001fc800078e0220 */
[----:B------:R-:W-:-:S04]  /*17b0*/  IMAD.WIDE R22, R4, 0x8, R16 ;  /* 0x0000000804167825 */ /* 0x000fc800078e0210 */
[----:B------:R-:W-:-:S04]  /*17c0*/  IMAD.WIDE R24, R4, 0x8, R22 ;  /* 0x0000000804187825 */ /* 0x000fc800078e0216 */
[----:B-1----:R-:W-:Y:S01]  /*17d0*/  IMAD.WIDE R30, R4, 0x8, R24 ;  /* 0x00000008041e7825 */ /* 0x002fe200078e0218 */
[----:B------:R-:W-:-:S04]  /*17e0*/  IADD3 R38, PT, PT, R38, 0x4, RZ ;  /* 0x0000000426267810 */ /* 0x000fc80007ffe0ff */
[----:B------:R-:W-:Y:S01]  /*17f0*/  ISETP.NE.AND P0, PT, R38, R2, PT ;  /* 0x000000022600720c */ /* 0x000fe20003f05270 */
[----:B----4-:R-:W-:-:S08]  /*1800*/  DMUL R26, R12, R40 ;  /* 0x000000280c1a7228 */ /* 0x010fd00000000000 */
[----:B--2---:R-:W-:-:S08]  /*1810*/  DFMA R26, R10, R20, R26 ;  /* 0x000000140a1a722b */ /* 0x004fd0000000001a */
[----:B---3--:R-:W-:-:S08]  /*1820*/  DFMA R26, R14, R36, R26 ;  /* 0x000000240e1a722b */ /* 0x008fd0000000001a */
[----:B------:R-:W-:Y:S02]  /*1830*/  DADD R26, R26, R26 ;  /* 0x000000001a1a7229 */ /* 0x000fe4000000001a */
[----:B------:R-:W-:-:S06]  /*1840*/  DMUL R28, R6, R18 ;  /* 0x00000012061c7228 */ /* 0x000fcc0000000000 */
[----:B------:R-:W-:Y:S01]  /*1850*/  DFMA R26, R8, R18, -R26 ;  /* 0x00000012081a722b */ /* 0x000fe2000000081a */
[----:B------:R-:W-:-:S06]  /*1860*/  IMAD.WIDE R18, R4, 0x8, R30 ;  /* 0x0000000804127825 */ /* 0x000fcc00078e021e */
[----:B------:R1:W-:Y:S04]  /*1870*/  STG.E.64 desc[UR8][R16.64], R26 ;  /* 0x0000001a10007986 */ /* 0x0003e8000c101b08 */
[----:B------:R1:W-:Y:S04]  /*1880*/  STG.E.64 desc[UR8][R22.64], R28 ;  /* 0x0000001c16007986 */ /* 0x0003e8000c101b08 */
[----:B------:R1:W-:Y:S04]  /*1890*/  STG.E.64 desc[UR8][R24.64], R20 ;  /* 0x0000001418007986 */ /* 0x0003e8000c101b08 */
[----:B------:R1:W-:Y:S04]  /*18a0*/  STG.E.64 desc[UR8][R30.64], R40 ;  /* 0x000000281e007986 */ /* 0x0003e8000c101b08 */
[----:B------:R1:W-:Y:S01]  /*18b0*/  STG.E.64 desc[UR8][R18.64], R36 ;  /* 0x0000002412007986 */ /* 0x0003e2000c101b08 */
[----:B------:R-:W-:Y:S05]  /*18c0*/  @P0 BRA `(.L_x_9) ;  /* 0xfffffff800580947 */ /* 0x000fea000383ffff */
[----:B------:R-:W-:-:S07]  /*18d0*/  MOV R38, R2 ;  /* 0x0000000200267202 */ /* 0x000fce0000000f00 */
.L_x_8:
[----:B------:R-:W-:-:S13]  /*18e0*/  ISETP.NE.AND P0, PT, R39, RZ, PT ;  /* 0x000000ff2700720c */ /* 0x000fda0003f05270 */
[----:B------:R-:W-:Y:S05]  /*18f0*/  @!P0 BRA `(.L_x_10) ;  /* 0x0000000400748947 */ /* 0x000fea0003800000 */
[----:B------:R-:W-:Y:S02]  /*1900*/  ISETP.NE.AND P0, PT, R39, 0x1, PT ;  /* 0x000000012700780c */ /* 0x000fe40003f05270 */
[----:B------:R-:W-:-:S11]  /*1910*/  LOP3.LUT P1, RZ, R5, 0x1, RZ, 0xc0, !PT ;  /* 0x0000000105ff7812 */ /* 0x000fd6000782c0ff */
[----:B------:R-:W-:Y:S05]  /*1920*/  @!P0 BRA `(.L_x_11) ;  /* 0x0000000000e48947 */ /* 0x000fea0003800000 */
[----:B-1----:R-:W1:Y:S01]  /*1930*/  LDC.64 R18, c[0x0][0x3b8] ;  /* 0x0000ee00ff127b82 */ /* 0x002e620000000a00 */
[----:B------:R-:W-:Y:S01]  /*1940*/  IMAD R5, R38, UR6, R3 ;  /* 0x0000000626057c24 */ /* 0x000fe2000f8e0203 */
[----:B------:R-:W2:Y:S06]  /*1950*/  LDCU UR4, c[0x0][0x380] ;  /* 0x00007000ff0477ac */ /* 0x000eac0008000800 */
[----:B------:R-:W3:Y:S08]  /*1960*/  LDC.64 R22, c[0x0][0x398] ;  /* 0x0000e600ff167b82 */ /* 0x000ef00000000a00 */
[----:B------:R-:W4:Y:S01]  /*1970*/  LDC.64 R28, c[0x0][0x3c0] ;  /* 0x0000f000ff1c7b82 */ /* 0x000f220000000a00 */
[----:B-1----:R-:W-:-:S04]  /*1980*/  IMAD.WIDE R18, R5, 0x8, R18 ;  /* 0x0000000805127825 */ /* 0x002fc800078e0212 */
[C---:B------:R-:W-:Y:S02]  /*1990*/  IMAD.WIDE R24, R4.reuse, 0x8, R18 ;  /* 0x0000000804187825 */ /* 0x040fe400078e0212 */
[----:B------:R-:W4:Y:S04]  /*19a0*/  LDG.E.64 R18, desc[UR8][R18.64] ;  /* 0x0000000812127981 */ /* 0x000f28000c1e1b00 */
[----:B------:R1:W4:Y:S01]  /*19b0*/  LDG.E.64 R16, desc[UR8][R24.64] ;  /* 0x0000000818107981 */ /* 0x000322000c1e1b00 */
[----:B------:R-:W-:-:S05]  /*19c0*/  IMAD.WIDE R36, R4, 0x8, R24 ;  /* 0x0000000804247825 */ /* 0x000fca00078e0218 */
[----:B------:R0:W4:Y:S01]  /*19d0*/  LDG.E.64 R20, desc[UR8][R36.64] ;  /* 0x0000000824147981 */ /* 0x000122000c1e1b00 */
[----:B------:R-:W-:-:S04]  /*19e0*/  IMAD R5, R38, R4, R3 ;  /* 0x0000000426057224 */ /* 0x000fc800078e0203 */
[----:B---3--:R-:W-:-:S05]  /*19f0*/  IMAD.WIDE R22, R5, 0x8, R22 ;  /* 0x0000000805167825 */ /* 0x008fca00078e0216 */
[----:B------:R3:W3:Y:S01]  /*1a00*/  LDG.E.64 R32, desc[UR8][R22.64] ;  /* 0x0000000816207981 */ /* 0x0006e2000c1e1b00 */
[----:B--2---:R-:W-:-:S06]  /*1a10*/  UIMAD UR4, UR4, 0x5, URZ ;  /* 0x00000005040478a4 */ /* 0x004fcc000f8e02ff */
[----:B-1----:R-:W-:-:S04]  /*1a20*/  IMAD R25, R38, UR4, R3 ;  /* 0x0000000426197c24 */ /* 0x002fc8000f8e0203 */
[----:B----4-:R-:W-:-:S04]  /*1a30*/  IMAD.WIDE R24, R25, 0x8, R28 ;  /* 0x0000000819187825 */ /* 0x010fc800078e021c */
[----:B0-----:R-:W-:-:S04]  /*1a40*/  IMAD.WIDE R36, R4, 0x8, R36 ;  /* 0x0000000804247825 */ /* 0x001fc800078e0224 */
[----:B------:R-:W-:-:S04]  /*1a50*/  IMAD.WIDE R42, R4, 0x8, R36 ;  /* 0x00000008042a7825 */ /* 0x000fc800078e0224 */
[----:B---3--:R-:W-:Y:S01]  /*1a60*/  IMAD.WIDE R22, R4, 0x8, R22 ;  /* 0x0000000804167825 */ /* 0x008fe200078e0216 */
[----:B-----5:R-:W-:-:S08]  /*1a70*/  DMUL R26, R12, R16 ;  /* 0x000000100c1a7228 */ /* 0x020fd00000000000 */
[----:B------:R-:W-:-:S08]  /*1a80*/  DFMA R26, R10, R18, R26 ;  /* 0x000000120a1a722b */ /* 0x000fd0000000001a */
[----:B------:R-:W-:Y:S01]  /*1a90*/  DFMA R28, R14, R20, R26 ;  /* 0x000000140e1c722b */ /* 0x000fe2000000001a */
[----:B------:R-:W-:-:S07]  /*1aa0*/  IMAD.WIDE R26, R4, 0x8, R24 ;  /* 0x00000008041a7825 */ /* 0x000fce00078e0218 */
[----:B------:R-:W-:Y:S01]  /*1ab0*/  DADD R30, R28, R28 ;  /* 0x000000001c1e7229 */ /* 0x000fe2000000001c */
[----:B------:R-:W-:-:S07]  /*1ac0*/  IMAD.WIDE R28, R4, 0x8, R26 ;  /* 0x00000008041c7825 */ /* 0x000fce00078e021a */
[-C--:B------:R-:W-:Y:S01]  /*1ad0*/  DFMA R30, R8, R32.reuse, -R30 ;  /* 0x00000020081e722b */ /* 0x080fe2000000081e */
[----:B------:R-:W-:Y:S01]  /*1ae0*/  IMAD.WIDE R34, R4, 0x8, R28 ;  /* 0x0000000804227825 */ /* 0x000fe200078e021c */
[----:B------:R-:W-:-:S03]  /*1af0*/  DMUL R32, R6, R32 ;  /* 0x0000002006207228 */ /* 0x000fc60000000000 */
[C---:B------:R-:W-:Y:S02]  /*1b00*/  IMAD.WIDE R40, R4.reuse, 0x8, R34 ;  /* 0x0000000804287825 */ /* 0x040fe400078e0222 */
[----:B------:R-:W-:Y:S04]  /*1b10*/  STG.E.64 desc[UR8][R24.64], R30 ;  /* 0x0000001e18007986 */ /* 0x000fe8000c101b08 */
[----:B------:R-:W-:Y:S04]  /*1b20*/  STG.E.64 desc[UR8][R26.64], R32 ;  /* 0x000000201a007986 */ /* 0x000fe8000c101b08 */
[----:B------:R0:W-:Y:S04]  /*1b30*/  STG.E.64 desc[UR8][R28.64], R18 ;  /* 0x000000121c007986 */ /* 0x0001e8000c101b08 */
[----:B------:R1:W-:Y:S04]  /*1b40*/  STG.E.64 desc[UR8][R34.64], R16 ;  /* 0x0000001022007986 */ /* 0x0003e8000c101b08 */
[----:B------:R2:W-:Y:S04]  /*1b50*/  STG.E.64 desc[UR8][R40.64], R20 ;  /* 0x0000001428007986 */ /* 0x0005e8000c101b08 */
[----:B------:R3:W4:Y:S04]  /*1b60*/  LDG.E.64 R44, desc[UR8][R42.64] ;  /* 0x000000082a2c7981 */ /* 0x000728000c1e1b00 */
[----:B------:R-:W4:Y:S04]  /*1b70*/  LDG.E.64 R36, desc[UR8][R36.64] ;  /* 0x0000000824247981 */ /* 0x000f28000c1e1b00 */
[----:B------:R-:W4:Y:S01]  /*1b80*/  LDG.E.64 R22, desc[UR8][R22.64] ;  /* 0x0000000816167981 */ /* 0x000f22000c1e1b00 */
[----:B---3--:R-:W-:-:S06]  /*1b90*/  IMAD.WIDE R42, R4, 0x8, R42 ;  /* 0x00000008042a7825 */ /* 0x008fcc00078e022a */
[----:B------:R-:W3:Y:S01]  /*1ba0*/  LDG.E.64 R42, desc[UR8][R42.64] ;  /* 0x000000082a2a7981 */ /* 0x000ee2000c1e1b00 */
[----:B0-----:R-:W-:-:S04]  /*1bb0*/  IMAD.WIDE R18, R4, 0x8, R40 ;  /* 0x0000000804127825 */ /* 0x001fc800078e0228 */
[----:B-1----:R-:W-:-:S04]  /*1bc0*/  IMAD.WIDE R16, R4, 0x8, R18 ;  /* 0x0000000804107825 */ /* 0x002fc800078e0212 */
[----:B--2---:R-:W-:-:S04]  /*1bd0*/  IMAD.WIDE R20, R4, 0x8, R16 ;  /* 0x0000000804147825 */ /* 0x004fc800078e0210 */
[----:B------:R-:W-:Y:S01]  /*1be0*/  IMAD.WIDE R28, R4, 0x8, R20 ;  /* 0x00000008041c7825 */ /* 0x000fe200078e0214 */
[----:B------:R-:W-:Y:S01]  /*1bf0*/  IADD3 R38, PT, PT, R38, 0x2, RZ ;  /* 0x0000000226267810 */ /* 0x000fe20007ffe0ff */
[----:B----4-:R-:W-:-:S08]  /*1c00*/  DMUL R24, R12, R44 ;  /* 0x0000002c0c187228 */ /* 0x010fd00000000000 */
[----:B------:R-:W-:-:S08]  /*1c10*/  DFMA R24, R10, R36, R24 ;  /* 0x000000240a18722b */ /* 0x000fd00000000018 */
        /* <DEDUP_REMOVED lines=9> */
[----:B------:R2:W-:Y:S02]  /*1cb0*/  STG.E.64 desc[UR8][R22.64], R42 ;  /* 0x0000002a16007986 */ /* 0x0005e4000c101b08 */
.L_x_11:
[----:B------:R-:W-:Y:S05]  /*1cc0*/  @!P1 BRA `(.L_x_10) ;  /* 0x0000000000809947 */ /* 0x000fea0003800000 */
[----:B-12---:R-:W1:Y:S01]  /*1cd0*/  LDC.64 R18, c[0x0][0x3b8] ;  /* 0x0000ee00ff127b82 */ /* 0x006e620000000a00 */
[----:B------:R-:W-:Y:S01]  /*1ce0*/  IMAD R5, R38, UR6, R3 ;  /* 0x0000000626057c24 */ /* 0x000fe2000f8e0203 */
[----:B------:R-:W2:Y:S06]  /*1cf0*/  LDCU UR4, c[0x0][0x380] ;  /* 0x00007000ff0477ac */ /* 0x000eac0008000800 */
[----:B------:R-:W3:Y:S08]  /*1d00*/  LDC.64 R22, c[0x0][0x398] ;  /* 0x0000e600ff167b82 */ /* 0x000ef00000000a00 */
[----:B------:R-:W4:Y:S01]  /*1d10*/  LDC.64 R26, c[0x0][0x3c0] ;  /* 0x0000f000ff1a7b82 */ /* 0x000f220000000a00 */
[----:B-1----:R-:W-:-:S04]  /*1d20*/  IMAD.WIDE R18, R5, 0x8, R18 ;  /* 0x0000000805127825 */ /* 0x002fc800078e0212 */
[C---:B------:R-:W-:Y:S02]  /*1d30*/  IMAD.WIDE R24, R4.reuse, 0x8, R18 ;  /* 0x0000000804187825 */ /* 0x040fe400078e0212 */
[----:B------:R-:W4:Y:S04]  /*1d40*/  LDG.E.64 R18, desc[UR8][R18.64] ;  /* 0x0000000812127981 */ /* 0x000f28000c1e1b00 */
[----:B------:R-:W4:Y:S01]  /*1d50*/  LDG.E.64 R16, desc[UR8][R24.64] ;  /* 0x0000000818107981 */ /* 0x000f22000c1e1b00 */
[----:B------:R-:W-:-:S06]  /*1d60*/  IMAD.WIDE R20, R4, 0x8, R24 ;  /* 0x0000000804147825 */ /* 0x000fcc00078e0218 */
[----:B------:R-:W4:Y:S01]  /*1d70*/  LDG.E.64 R20, desc[UR8][R20.64] ;  /* 0x0000000814147981 */ /* 0x000f22000c1e1b00 */
[----:B------:R-:W-:-:S04]  /*1d80*/  IMAD R5, R38, R4, R3 ;  /* 0x0000000426057224 */ /* 0x000fc800078e0203 */
[----:B---3--:R-:W-:-:S06]  /*1d90*/  IMAD.WIDE R22, R5, 0x8, R22 ;  /* 0x0000000805167825 */ /* 0x008fcc00078e0216 */
[----:B------:R-:W3:Y:S01]  /*1da0*/  LDG.E.64 R22, desc[UR8][R22.64] ;  /* 0x0000000816167981 */ /* 0x000ee2000c1e1b00 */
[----:B--2---:R-:W-:Y:S01]  /*1db0*/  UIMAD UR4, UR4, 0x5, URZ ;  /* 0x00000005040478a4 */ /* 0x004fe2000f8e02ff */
[----:B----45:R-:W-:-:S08]  /*1dc0*/  DMUL R12, R12, R16 ;  /* 0x000000100c0c7228 */ /* 0x030fd00000000000 */
[----:B------:R-:W-:Y:S01]  /*1dd0*/  DFMA R12, R10, R18, R12 ;  /* 0x000000120a0c722b */ /* 0x000fe2000000000c */
[----:B------:R-:W-:-:S04]  /*1de0*/  IMAD R11, R38, UR4, R3 ;  /* 0x00000004260b7c24 */ /* 0x000fc8000f8e0203 */
[----:B------:R-:W-:-:S03]  /*1df0*/  IMAD.WIDE R10, R11, 0x8, R26 ;  /* 0x000000080b0a7825 */ /* 0x000fc600078e021a */
[----:B------:R-:W-:Y:S01]  /*1e00*/  DFMA R12, R14, R20, R12 ;  /* 0x000000140e0c722b */ /* 0x000fe2000000000c */
[----:B------:R-:W-:-:S07]  /*1e10*/  IMAD.WIDE R14, R4, 0x8, R10 ;  /* 0x00000008040e7825 */ /* 0x000fce00078e020a */
[----:B------:R-:W-:Y:S01]  /*1e20*/  DADD R12, R12, R12 ;  /* 0x000000000c0c7229 */ /* 0x000fe2000000000c */
[----:B------:R-:W-:Y:S01]  /*1e30*/  IMAD.WIDE R24, R4, 0x8, R14 ;  /* 0x0000000804187825 */ /* 0x000fe200078e020e */
[----:B---3--:R-:W-:-:S06]  /*1e40*/  DMUL R6, R6, R22 ;  /* 0x0000001606067228 */ /* 0x008fcc0000000000 */
[----:B------:R-:W-:Y:S01]  /*1e50*/  DFMA R12, R8, R22, -R12 ;  /* 0x00000016080c722b */ /* 0x000fe2000000080c */
[----:B------:R-:W-:-:S06]  /*1e60*/  IMAD.WIDE R8, R4, 0x8, R24 ;  /* 0x0000000804087825 */ /* 0x000fcc00078e0218 */
[----:B------:R3:W-:Y:S01]  /*1e70*/  STG.E.64 desc[UR8][R10.64], R12 ;  /* 0x0000000c0a007986 */ /* 0x0007e2000c101b08 */
[----:B------:R-:W-:-:S03]  /*1e80*/  IMAD.WIDE R22, R4, 0x8, R8 ;  /* 0x0000000804167825 */ /* 0x000fc600078e0208 */
[----:B------:R3:W-:Y:S04]  /*1e90*/  STG.E.64 desc[UR8][R14.64], R6 ;  /* 0x000000060e007986 */ /* 0x0007e8000c101b08 */
[----:B------:R3:W-:Y:S04]  /*1ea0*/  STG.E.64 desc[UR8][R24.64], R18 ;  /* 0x0000001218007986 */ /* 0x0007e8000c101b08 */
[----:B------:R3:W-:Y:S04]  /*1eb0*/  STG.E.64 desc[UR8][R8.64], R16 ;  /* 0x0000001008007986 */ /* 0x0007e8000c101b08 */
[----:B------:R3:W-:Y:S02]  /*1ec0*/  STG.E.64 desc[UR8][R22.64], R20 ;  /* 0x0000001416007986 */ /* 0x0007e4000c101b08 */
.L_x_10:
[----:B------:R-:W-:-:S04]  /*1ed0*/  IADD3 R3, PT, PT, R0, R3, RZ ;  /* 0x0000000300037210 */ /* 0x000fc80007ffe0ff */
[----:B------:R-:W-:-:S13]  /*1ee0*/  ISETP.GE.AND P0, PT, R3, R4, PT ;  /* 0x000000040300720c */ /* 0x000fda0003f06270 */
[----:B------:R-:W-:Y:S05]  /*1ef0*/  @!P0 BRA `(.L_x_12) ;  /* 0xfffffff000848947 */ /* 0x000fea000383ffff */
[----:B0-----:R-:W-:Y:S05]  /*1f00*/  EXIT ;  /* 0x000000000000794d */ /* 0x001fea0003800000 */
.L_x_13:
[----:B------:R-:W-:-:S00]  /*1f10*/  BRA `(.L_x_13) ;  /* 0xfffffffc00fc7947 */ /* 0x000fc0000383ffff */
[----:B------:R-:W-:-:S00]  /*1f20*/  NOP ;  /* 0x0000000000007918 */ /* 0x000fc00000000000 */
        /* <DEDUP_REMOVED lines=13> */
.L_x_14:


//--------------------- .nv.shared.reserved.0     --------------------------
	.section	.nv.shared.reserved.0,"aw",@nobits
	.weak		__nv_reservedSMEM_offset_0_alias
	.size		__nv_reservedSMEM_offset_0_alias, 0, 64
	.other		__nv_reservedSMEM_offset_0_alias,@"STO_CUDA_RESERVED_SHARED STV_DEFAULT"
__nv_reservedSMEM_offset_0_alias:
	.zero		0
	.zero		64


//--------------------- .nv.constant0._Z20no_1e_tmpF_cs_kerneliiiPdS_S_S_S_S_S_ --------------------------
	.section	.nv.constant0._Z20no_1e_tmpF_cs_kerneliiiPdS_S_S_S_S_S_,"a",@progbits
	.sectionflags	@""
	.align	4
.nv.constant0._Z20no_1e_tmpF_cs_kerneliiiPdS_S_S_S_S_S_:
	.zero		968


//--------------------- SYMBOLS --------------------------

	.type		.nv.reservedSmem.offset0,@object
	.size		.nv.reservedSmem.offset0,0x4
